	.target	sm_100a

	.elftype	@"ET_EXEC"


//--------------------- .note.nv.tkinfo           --------------------------
	.section	.note.nv.tkinfo,"",@"SHT_NOTE"
	.sectionflags	@"SHF_NOTE_NV_TKINFO"
	.tkinfo
        /*0018*/ 	.word	0x00000002
        /*0030*/ 	.string	""
        /*0030*/ 	.string	"ptxas"
        /*0030*/ 	.string	"Cuda compilation tools, release 13.0, V13.0.88"
        /*0030*/ 	.string	"Build cuda_13.0.r13.0/compiler.36424714_0"
        /*0030*/ 	.string	"-arch sm_100a -m 64 "



//--------------------- .note.nv.cuinfo           --------------------------
	.section	.note.nv.cuinfo,"",@"SHT_NOTE"
	.sectionflags	@"SHF_NOTE_NV_CUINFO"
        /*0018*/ 	.short	0x0002
        /*001a*/ 	.short	0x0064
        /*001c*/ 	.short	0x0082
	.zero		2


//--------------------- .nv.info                  --------------------------
	.section	.nv.info,"",@"SHT_CUDA_INFO"
	.align	4


	//----- nvinfo : EIATTR_REGCOUNT
	.align		4
        /*0000*/ 	.byte	0x04, 0x2f
        /*0002*/ 	.short	(.L_19 - .L_18)
	.align		4
.L_18:
        /*0004*/ 	.word	index@(_ZN7cutlass13device_kernelINS_4gemm6kernel13GemmUniversalIN4cute5tupleIJiiiiEEENS1_10collective13CollectiveMmaINS1_35MainloopSm100TmaUmmaWarpSpecializedILi54ELi2ELi4ENS5_IJNS4_1CILi4EEESB_NSA_ILi1EEEEEEEENS5_IJNSA_ILi64EEESF_NSA_ILi32EEEEEENS_12float_e5m2_tENS5_IJlSC_lEEESI_SJ_NS4_8TiledMMAINS4_8MMA_AtomIJNS4_10MMA_TraitsINS4_19SM100_MMA_F8F6F4_SSEJSI_SI_fSF_SF_NS4_17integral_constantINS4_4UMMA5MajorELSQ_0EEESR_NSO_INSP_7ScaleInELSS_0EEEST_EEEEEENS4_6LayoutINS5_IJSC_SC_SC_EEENS5_IJNSA_ILi0EEESY_SY_EEEEENS5_IJNS4_10UnderscoreES11_S11_EEEEENS4_23SM90_TMA_LOAD_MULTICASTENS4_14ComposedLayoutINS4_7SwizzleILi1ELi4ELi3EEENS4_18smem_ptr_flag_bitsILi8EEENSW_INS5_IJNSA_ILi8EEESG_EEENS5_IJSG_SC_EEEEEEEvNS4_8identityES14_S1E_vS1F_EENS_8epilogue10collective18CollectiveEpilogueINS1H_23Sm100TmaWarpSpecializedILi1ELi1ELi32ELb0ELb0EEEJSH_NS5_IJNSW_ISF_SC_EES1M_EEESI_SJ_SI_SJ_NS1H_6fusion15FusionCallbacksIS1L_NS1O_17LinearCombinationISI_fSI_fLNS_15FloatRoundStyleE2EEESH_S1N_JEEENS4_5SM1004TMEM4LOAD26SM100_TMEM_LOAD_16dp32b32xENS4_13SM90_TMA_LOADENS15_INS16_ILi2ELi4ELi3EEES19_NSW_INS5_IJS1A_SF_EEENS5_IJSF_SC_EEEEEEENS4_39AutoVectorizingCopyWithAssumedAlignmentILi128EEENS4_14SM90_TMA_STOREES23_S25_S25_EEEvvEEEEvNT_6ParamsE)
        /*0008*/ 	.word	0x00000059


	//----- nvinfo : EIATTR_FRAME_SIZE
	.align		4
.L_19:
        /*000c*/ 	.byte	0x04, 0x11
        /*000e*/ 	.short	(.L_21 - .L_20)
	.align		4
.L_20:
        /*0010*/ 	.word	index@($__internal_2_$__cuda_sm10x_tcgen05_guardrail_trap_unallocated_columns_being_dealloced)
        /*0014*/ 	.word	0x00000000


	//----- nvinfo : EIATTR_FRAME_SIZE
	.align		4
.L_21:
        /*0018*/ 	.byte	0x04, 0x11
        /*001a*/ 	.short	(.L_23 - .L_22)
	.align		4
.L_22:
        /*001c*/ 	.word	index@($__internal_1_$__cuda_sm10x_tcgen05_guardrail_trap_phase_invalid_during_alloc)
        /*0020*/ 	.word	0x00000000


	//----- nvinfo : EIATTR_FRAME_SIZE
	.align		4
.L_23:
        /*0024*/ 	.byte	0x04, 0x11
        /*0026*/ 	.short	(.L_25 - .L_24)
	.align		4
.L_24:
        /*0028*/ 	.word	index@($__internal_0_$__cuda_sm10x_tcgen05_guardrail_trap_col_being_dealloced_not_returned_by_alloc)
        /*002c*/ 	.word	0x00000000


	//----- nvinfo : EIATTR_FRAME_SIZE
	.align		4
.L_25:
        /*0030*/ 	.byte	0x04, 0x11
        /*0032*/ 	.short	(.L_27 - .L_26)
	.align		4
.L_26:
        /*0034*/ 	.word	index@(_ZN7cutlass13device_kernelINS_4gemm6kernel13GemmUniversalIN4cute5tupleIJiiiiEEENS1_10collective13CollectiveMmaINS1_35MainloopSm100TmaUmmaWarpSpecializedILi54ELi2ELi4ENS5_IJNS4_1CILi4EEESB_NSA_ILi1EEEEEEEENS5_IJNSA_ILi64EEESF_NSA_ILi32EEEEEENS_12float_e5m2_tENS5_IJlSC_lEEESI_SJ_NS4_8TiledMMAINS4_8MMA_AtomIJNS4_10MMA_TraitsINS4_19SM100_MMA_F8F6F4_SSEJSI_SI_fSF_SF_NS4_17integral_constantINS4_4UMMA5MajorELSQ_0EEESR_NSO_INSP_7ScaleInELSS_0EEEST_EEEEEENS4_6LayoutINS5_IJSC_SC_SC_EEENS5_IJNSA_ILi0EEESY_SY_EEEEENS5_IJNS4_10UnderscoreES11_S11_EEEEENS4_23SM90_TMA_LOAD_MULTICASTENS4_14ComposedLayoutINS4_7SwizzleILi1ELi4ELi3EEENS4_18smem_ptr_flag_bitsILi8EEENSW_INS5_IJNSA_ILi8EEESG_EEENS5_IJSG_SC_EEEEEEEvNS4_8identityES14_S1E_vS1F_EENS_8epilogue10collective18CollectiveEpilogueINS1H_23Sm100TmaWarpSpecializedILi1ELi1ELi32ELb0ELb0EEEJSH_NS5_IJNSW_ISF_SC_EES1M_EEESI_SJ_SI_SJ_NS1H_6fusion15FusionCallbacksIS1L_NS1O_17LinearCombinationISI_fSI_fLNS_15FloatRoundStyleE2EEESH_S1N_JEEENS4_5SM1004TMEM4LOAD26SM100_TMEM_LOAD_16dp32b32xENS4_13SM90_TMA_LOADENS15_INS16_ILi2ELi4ELi3EEES19_NSW_INS5_IJS1A_SF_EEENS5_IJSF_SC_EEEEEEENS4_39AutoVectorizingCopyWithAssumedAlignmentILi128EEENS4_14SM90_TMA_STOREES23_S25_S25_EEEvvEEEEvNT_6ParamsE)
        /*0038*/ 	.word	0x00000000


	//----- nvinfo : EIATTR_MIN_STACK_SIZE
	.align		4
.L_27:
        /*003c*/ 	.byte	0x04, 0x12
        /*003e*/ 	.short	(.L_29 - .L_28)
	.align		4
.L_28:
        /*0040*/ 	.word	index@(_ZN7cutlass13device_kernelINS_4gemm6kernel13GemmUniversalIN4cute5tupleIJiiiiEEENS1_10collective13CollectiveMmaINS1_35MainloopSm100TmaUmmaWarpSpecializedILi54ELi2ELi4ENS5_IJNS4_1CILi4EEESB_NSA_ILi1EEEEEEEENS5_IJNSA_ILi64EEESF_NSA_ILi32EEEEEENS_12float_e5m2_tENS5_IJlSC_lEEESI_SJ_NS4_8TiledMMAINS4_8MMA_AtomIJNS4_10MMA_TraitsINS4_19SM100_MMA_F8F6F4_SSEJSI_SI_fSF_SF_NS4_17integral_constantINS4_4UMMA5MajorELSQ_0EEESR_NSO_INSP_7ScaleInELSS_0EEEST_EEEEEENS4_6LayoutINS5_IJSC_SC_SC_EEENS5_IJNSA_ILi0EEESY_SY_EEEEENS5_IJNS4_10UnderscoreES11_S11_EEEEENS4_23SM90_TMA_LOAD_MULTICASTENS4_14ComposedLayoutINS4_7SwizzleILi1ELi4ELi3EEENS4_18smem_ptr_flag_bitsILi8EEENSW_INS5_IJNSA_ILi8EEESG_EEENS5_IJSG_SC_EEEEEEEvNS4_8identityES14_S1E_vS1F_EENS_8epilogue10collective18CollectiveEpilogueINS1H_23Sm100TmaWarpSpecializedILi1ELi1ELi32ELb0ELb0EEEJSH_NS5_IJNSW_ISF_SC_EES1M_EEESI_SJ_SI_SJ_NS1H_6fusion15FusionCallbacksIS1L_NS1O_17LinearCombinationISI_fSI_fLNS_15FloatRoundStyleE2EEESH_S1N_JEEENS4_5SM1004TMEM4LOAD26SM100_TMEM_LOAD_16dp32b32xENS4_13SM90_TMA_LOADENS15_INS16_ILi2ELi4ELi3EEES19_NSW_INS5_IJS1A_SF_EEENS5_IJSF_SC_EEEEEEENS4_39AutoVectorizingCopyWithAssumedAlignmentILi128EEENS4_14SM90_TMA_STOREES23_S25_S25_EEEvvEEEEvNT_6ParamsE)
        /*0044*/ 	.word	0x00000000
.L_29:


//--------------------- .nv.compat                --------------------------
	.section	.nv.compat,"",@"SHT_CUDA_COMPAT_INFO"
	.align	4
        /*0000*/ 	.byte	0x02, 0x09, 0x01, 0x00, 0x02, 0x02, 0x02, 0x00, 0x02, 0x05, 0x05, 0x00, 0x03, 0x07, 0x01, 0x01
        /*0010*/ 	.byte	0x02, 0x03, 0x01, 0x00, 0x02, 0x06, 0x01, 0x00, 0x04, 0x0b, 0x08, 0x00, 0x09, 0x00, 0x00, 0x00
        /*0020*/ 	.byte	0x00, 0x00, 0x00, 0x00


//--------------------- .nv.info._ZN7cutlass13device_kernelINS_4gemm6kernel13GemmUniversalIN4cute5tupleIJiiiiEEENS1_10collective13CollectiveMmaINS1_35MainloopSm100TmaUmmaWarpSpecializedILi54ELi2ELi4ENS5_IJNS4_1CILi4EEESB_NSA_ILi1EEEEEEEENS5_IJNSA_ILi64EEESF_NSA_ILi32EEEEEENS_12float_e5m2_tENS5_IJlSC_lEEESI_SJ_NS4_8TiledMMAINS4_8MMA_AtomIJNS4_10MMA_TraitsINS4_19SM100_MMA_F8F6F4_SSEJSI_SI_fSF_SF_NS4_17integral_constantINS4_4UMMA5MajorELSQ_0EEESR_NSO_INSP_7ScaleInELSS_0EEEST_EEEEEENS4_6LayoutINS5_IJSC_SC_SC_EEENS5_IJNSA_ILi0EEESY_SY_EEEEENS5_IJNS4_10UnderscoreES11_S11_EEEEENS4_23SM90_TMA_LOAD_MULTICASTENS4_14ComposedLayoutINS4_7SwizzleILi1ELi4ELi3EEENS4_18smem_ptr_flag_bitsILi8EEENSW_INS5_IJNSA_ILi8EEESG_EEENS5_IJSG_SC_EEEEEEEvNS4_8identityES14_S1E_vS1F_EENS_8epilogue10collective18CollectiveEpilogueINS1H_23Sm100TmaWarpSpecializedILi1ELi1ELi32ELb0ELb0EEEJSH_NS5_IJNSW_ISF_SC_EES1M_EEESI_SJ_SI_SJ_NS1H_6fusion15FusionCallbacksIS1L_NS1O_17LinearCombinationISI_fSI_fLNS_15FloatRoundStyleE2EEESH_S1N_JEEENS4_5SM1004TMEM4LOAD26SM100_TMEM_LOAD_16dp32b32xENS4_13SM90_TMA_LOADENS15_INS16_ILi2ELi4ELi3EEES19_NSW_INS5_IJS1A_SF_EEENS5_IJSF_SC_EEEEEEENS4_39AutoVectorizingCopyWithAssumedAlignmentILi128EEENS4_14SM90_TMA_STOREES23_S25_S25_EEEvvEEEEvNT_6ParamsE --------------------------
	.section	.nv.info._ZN7cutlass13device_kernelINS_4gemm6kernel13GemmUniversalIN4cute5tupleIJiiiiEEENS1_10collective13CollectiveMmaINS1_35MainloopSm100TmaUmmaWarpSpecializedILi54ELi2ELi4ENS5_IJNS4_1CILi4EEESB_NSA_ILi1EEEEEEEENS5_IJNSA_ILi64EEESF_NSA_ILi32EEEEEENS_12float_e5m2_tENS5_IJlSC_lEEESI_SJ_NS4_8TiledMMAINS4_8MMA_AtomIJNS4_10MMA_TraitsINS4_19SM100_MMA_F8F6F4_SSEJSI_SI_fSF_SF_NS4_17integral_constantINS4_4UMMA5MajorELSQ_0EEESR_NSO_INSP_7ScaleInELSS_0EEEST_EEEEEENS4_6LayoutINS5_IJSC_SC_SC_EEENS5_IJNSA_ILi0EEESY_SY_EEEEENS5_IJNS4_10UnderscoreES11_S11_EEEEENS4_23SM90_TMA_LOAD_MULTICASTENS4_14ComposedLayoutINS4_7SwizzleILi1ELi4ELi3EEENS4_18smem_ptr_flag_bitsILi8EEENSW_INS5_IJNSA_ILi8EEESG_EEENS5_IJSG_SC_EEEEEEEvNS4_8identityES14_S1E_vS1F_EENS_8epilogue10collective18CollectiveEpilogueINS1H_23Sm100TmaWarpSpecializedILi1ELi1ELi32ELb0ELb0EEEJSH_NS5_IJNSW_ISF_SC_EES1M_EEESI_SJ_SI_SJ_NS1H_6fusion15FusionCallbacksIS1L_NS1O_17LinearCombinationISI_fSI_fLNS_15FloatRoundStyleE2EEESH_S1N_JEEENS4_5SM1004TMEM4LOAD26SM100_TMEM_LOAD_16dp32b32xENS4_13SM90_TMA_LOADENS15_INS16_ILi2ELi4ELi3EEES19_NSW_INS5_IJS1A_SF_EEENS5_IJSF_SC_EEEEEEENS4_39AutoVectorizingCopyWithAssumedAlignmentILi128EEENS4_14SM90_TMA_STOREES23_S25_S25_EEEvvEEEEvNT_6ParamsE,"",@"SHT_CUDA_INFO"
	.sectionflags	@""
	.align	4


	//----- nvinfo : EIATTR_CUDA_API_VERSION
	.align		4
        /*0000*/ 	.byte	0x04, 0x37
        /*0002*/ 	.short	(.L_31 - .L_30)
.L_30:
        /*0004*/ 	.word	0x00000082


	//----- nvinfo : EIATTR_KPARAM_INFO
	.align		4
.L_31:
        /*0008*/ 	.byte	0x04, 0x17
        /*000a*/ 	.short	(.L_33 - .L_32)
.L_32:
        /*000c*/ 	.word	0x00000000
        /*0010*/ 	.short	0x0000
        /*0012*/ 	.short	0x0000
        /*0014*/ 	.byte	0x00, 0xf0, 0x01, 0x20


	//----- nvinfo : EIATTR_AT_ENTRY_FRAGMENTS
	.align		4
.L_33:
        /*0018*/ 	.byte	0x04, 0x4f
        /*001a*/ 	.short	(.L_35 - .L_34)


	//   ....[0]....
.L_34:
        /*001c*/ 	.word	0x00000006


	//----- nvinfo : EIATTR_RESERVED_SMEM_USED
	.align		4
.L_35:
        /*0020*/ 	.byte	0x01, 0x41
	.zero		2


	//----- nvinfo : EIATTR_SPARSE_MMA_MASK
	.align		4
        /*0024*/ 	.byte	0x03, 0x50
        /*0026*/ 	.short	0x0000


	//----- nvinfo : EIATTR_TCGEN05_1CTA_USED
	.align		4
        /*0028*/ 	.byte	0x01, 0x51
	.zero		2


	//----- nvinfo : EIATTR_MAXREG_COUNT
	.align		4
        /*002c*/ 	.byte	0x03, 0x1b
        /*002e*/ 	.short	0x00ff


	//----- nvinfo : EIATTR_NUM_BARRIERS
	.align		4
        /*0030*/ 	.byte	0x02, 0x4c
        /*0032*/ 	.byte	0x07
	.zero		1


	//----- nvinfo : EIATTR_EXTERNS
	.align		4
        /*0034*/ 	.byte	0x04, 0x0f
        /*0036*/ 	.short	(.L_37 - .L_36)


	//   ....[0]....
	.align		4
.L_36:
        /*0038*/ 	.word	index@(__assertfail)


	//----- nvinfo : EIATTR_MERCURY_ISA_VERSION
	.align		4
.L_37:
        /*003c*/ 	.byte	0x03, 0x5f
        /*003e*/ 	.short	0x0101


	//----- nvinfo : EIATTR_INT_WARP_WIDE_INSTR_OFFSETS
	.align		4
        /*0040*/ 	.byte	0x04, 0x31
        /*0042*/ 	.short	(.L_39 - .L_38)


	//   ....[0]....
.L_38:
        /*0044*/ 	.word	0x00006020


	//   ....[1]....
        /*0048*/ 	.word	0x00006050


	//   ....[2]....
        /*004c*/ 	.word	0x000060a0


	//   ....[3]....
        /*0050*/ 	.word	0x00006b30


	//   ....[4]....
        /*0054*/ 	.word	0x00006be0


	//----- nvinfo : EIATTR_COOP_GROUP_MASK_REGIDS
	.align		4
.L_39:
        /*0058*/ 	.byte	0x04, 0x29
        /*005a*/ 	.short	(.L_41 - .L_40)


	//   ....[0]....
.L_40:
        /*005c*/ 	.word	0xffffffff


	//   ....[1]....
        /*0060*/ 	.word	0xffffffff


	//   ....[2]....
        /*0064*/ 	.word	0xffffffff


	//   ....[3]....
        /*0068*/ 	.word	0xffffffff


	//   ....[4]....
        /*006c*/ 	.word	0xffffffff


	//   ....[5]....
        /*0070*/ 	.word	0xffffffff


	//   ....[6]....
        /*0074*/ 	.word	0xffffffff


	//   ....[7]....
        /*0078*/ 	.word	0xffffffff


	//   ....[8]....
        /*007c*/ 	.word	0xffffffff


	//   ....[9]....
        /*0080*/ 	.word	0xffffffff


	//   ....[10]....
        /*0084*/ 	.word	0xffffffff


	//   ....[11]....
        /*0088*/ 	.word	0xffffffff


	//   ....[12]....
        /*008c*/ 	.word	0xffffffff


	//   ....[13]....
        /*0090*/ 	.word	0xffffffff


	//----- nvinfo : EIATTR_COOP_GROUP_INSTR_OFFSETS
	.align		4
.L_41:
        /*0094*/ 	.byte	0x04, 0x28
        /*0096*/ 	.short	(.L_43 - .L_42)


	//   ....[0]....
.L_42:
        /*0098*/ 	.word	0x00000090


	//   ....[1]....
        /*009c*/ 	.word	0x000004d0


	//   ....[2]....
        /*00a0*/ 	.word	0x00000cf0


	//   ....[3]....
        /*00a4*/ 	.word	0x00000e30


	//   ....[4]....
        /*00a8*/ 	.word	0x00000f30


	//   ....[5]....
        /*00ac*/ 	.word	0x000010a0


	//   ....[6]....
        /*00b0*/ 	.word	0x00001240


	//   ....[7]....
        /*00b4*/ 	.word	0x00001400


	//   ....[8]....
        /*00b8*/ 	.word	0x00002930


	//   ....[9]....
        /*00bc*/ 	.word	0x00005370


	//   ....[10]....
        /*00c0*/ 	.word	0x00005580


	//   ....[11]....
        /*00c4*/ 	.word	0x000055b0


	//   ....[12]....
        /*00c8*/ 	.word	0x00005f10


	//   ....[13]....
        /*00cc*/ 	.word	0x00006140


	//----- nvinfo : EIATTR_VRC_CTA_INIT_COUNT
	.align		4
.L_43:
        /*00d0*/ 	.byte	0x02, 0x4a
        /*00d2*/ 	.byte	0x80
	.zero		1


	//----- nvinfo : EIATTR_SYSCALL_OFFSETS
	.align		4
        /*00d4*/ 	.byte	0x04, 0x46
        /*00d6*/ 	.short	(.L_45 - .L_44)


	//   ....[0]....
.L_44:
        /*00d8*/ 	.word	0x000076b0


	//   ....[1]....
        /*00dc*/ 	.word	0x000077f0


	//   ....[2]....
        /*00e0*/ 	.word	0x00007f60


	//----- nvinfo : EIATTR_MBARRIER_INSTR_OFFSETS
	.align		4
.L_45:
        /*00e4*/ 	.byte	0x04, 0x39
        /*00e6*/ 	.short	(.L_47 - .L_46)


	//   ....[0]....
.L_46:
        /*00e8*/ 	.word	0x00000610
        /*00ec*/ 	.word	0x000000ff
        /*00f0*/ 	.word	0x00000000
        /*00f4*/ 	.short	0x0100
        /*00f6*/ 	.byte	0x06
	.zero		1


	//   ....[1]....
        /*00f8*/ 	.word	0x00000620
        /*00fc*/ 	.word	0x000000ff
        /*0100*/ 	.word	0x000001b0
        /*0104*/ 	.short	0x0100
        /*0106*/ 	.byte	0x06
	.zero		1


	//   ....[2]....
        /*0108*/ 	.word	0x00000630
        /*010c*/ 	.word	0x000000ff
        /*0110*/ 	.word	0x00000008
        /*0114*/ 	.short	0x0100
        /*0116*/ 	.byte	0x06
	.zero		1


	//   ....[3]....
        /*0118*/ 	.word	0x00000640
        /*011c*/ 	.word	0x000000ff
        /*0120*/ 	.word	0x000001b8
        /*0124*/ 	.short	0x0100
        /*0126*/ 	.byte	0x06
	.zero		1


	//   ....[4]....
        /*0128*/ 	.word	0x00000650
        /*012c*/ 	.word	0x000000ff
        /*0130*/ 	.word	0x00000010
        /*0134*/ 	.short	0x0100
        /*0136*/ 	.byte	0x06
	.zero		1


	//   ....[5]....
        /*0138*/ 	.word	0x00000660
        /*013c*/ 	.word	0x000000ff
        /*0140*/ 	.word	0x000001c0
        /*0144*/ 	.short	0x0100
        /*0146*/ 	.byte	0x06
	.zero		1


	//   ....[6]....
        /*0148*/ 	.word	0x00000670
        /*014c*/ 	.word	0x000000ff
        /*0150*/ 	.word	0x00000018
        /*0154*/ 	.short	0x0100
        /*0156*/ 	.byte	0x06
	.zero		1


	//   ....[7]....
        /*0158*/ 	.word	0x00000680
        /*015c*/ 	.word	0x000000ff
        /*0160*/ 	.word	0x000001c8
        /*0164*/ 	.short	0x0100
        /*0166*/ 	.byte	0x06
	.zero		1


	//   ....[8]....
        /*0168*/ 	.word	0x00000690
        /*016c*/ 	.word	0x000000ff
        /*0170*/ 	.word	0x00000020
        /*0174*/ 	.short	0x0100
        /*0176*/ 	.byte	0x06
	.zero		1


	//   ....[9]....
        /*0178*/ 	.word	0x000006a0
        /*017c*/ 	.word	0x000000ff
        /*0180*/ 	.word	0x000001d0
        /*0184*/ 	.short	0x0100
        /*0186*/ 	.byte	0x06
	.zero		1


	//   ....[10]....
        /*0188*/ 	.word	0x000006b0
        /*018c*/ 	.word	0x000000ff
        /*0190*/ 	.word	0x00000028
        /*0194*/ 	.short	0x0100
        /*0196*/ 	.byte	0x06
	.zero		1


	//   ....[11]....
        /*0198*/ 	.word	0x000006c0
        /*019c*/ 	.word	0x000000ff
        /*01a0*/ 	.word	0x000001d8
        /*01a4*/ 	.short	0x0100
        /*01a6*/ 	.byte	0x06
	.zero		1


	//   ....[12]....
        /*01a8*/ 	.word	0x000006d0
        /*01ac*/ 	.word	0x000000ff
        /*01b0*/ 	.word	0x00000030
        /*01b4*/ 	.short	0x0100
        /*01b6*/ 	.byte	0x06
	.zero		1


	//   ....[13]....
        /*01b8*/ 	.word	0x000006e0
        /*01bc*/ 	.word	0x000000ff
        /*01c0*/ 	.word	0x000001e0
        /*01c4*/ 	.short	0x0100
        /*01c6*/ 	.byte	0x06
	.zero		1


	//   ....[14]....
        /*01c8*/ 	.word	0x000006f0
        /*01cc*/ 	.word	0x000000ff
        /*01d0*/ 	.word	0x00000038
        /*01d4*/ 	.short	0x0100
        /*01d6*/ 	.byte	0x06
	.zero		1


	//   ....[15]....
        /*01d8*/ 	.word	0x00000700
        /*01dc*/ 	.word	0x000000ff
        /*01e0*/ 	.word	0x000001e8
        /*01e4*/ 	.short	0x0100
        /*01e6*/ 	.byte	0x06
	.zero		1


	//   ....[16]....
        /*01e8*/ 	.word	0x00000710
        /*01ec*/ 	.word	0x000000ff
        /*01f0*/ 	.word	0x00000040
        /*01f4*/ 	.short	0x0100
        /*01f6*/ 	.byte	0x06
	.zero		1


	//   ....[17]....
        /*01f8*/ 	.word	0x00000720
        /*01fc*/ 	.word	0x000000ff
        /*0200*/ 	.word	0x000001f0
        /*0204*/ 	.short	0x0100
        /*0206*/ 	.byte	0x06
	.zero		1


	//   ....[18]....
        /*0208*/ 	.word	0x00000730
        /*020c*/ 	.word	0x000000ff
        /*0210*/ 	.word	0x00000048
        /*0214*/ 	.short	0x0100
        /*0216*/ 	.byte	0x06
	.zero		1


	//   ....[19]....
        /*0218*/ 	.word	0x00000740
        /*021c*/ 	.word	0x000000ff
        /*0220*/ 	.word	0x000001f8
        /*0224*/ 	.short	0x0100
        /*0226*/ 	.byte	0x06
	.zero		1


	//   ....[20]....
        /*0228*/ 	.word	0x00000750
        /*022c*/ 	.word	0x000000ff
        /*0230*/ 	.word	0x00000050
        /*0234*/ 	.short	0x0100
        /*0236*/ 	.byte	0x06
	.zero		1


	//   ....[21]....
        /*0238*/ 	.word	0x00000760
        /*023c*/ 	.word	0x000000ff
        /*0240*/ 	.word	0x00000200
        /*0244*/ 	.short	0x0100
        /*0246*/ 	.byte	0x06
	.zero		1


	//   ....[22]....
        /*0248*/ 	.word	0x00000770
        /*024c*/ 	.word	0x000000ff
        /*0250*/ 	.word	0x00000058
        /*0254*/ 	.short	0x0100
        /*0256*/ 	.byte	0x06
	.zero		1


	//   ....[23]....
        /*0258*/ 	.word	0x00000780
        /*025c*/ 	.word	0x000000ff
        /*0260*/ 	.word	0x00000208
        /*0264*/ 	.short	0x0100
        /*0266*/ 	.byte	0x06
	.zero		1


	//   ....[24]....
        /*0268*/ 	.word	0x00000790
        /*026c*/ 	.word	0x000000ff
        /*0270*/ 	.word	0x00000060
        /*0274*/ 	.short	0x0100
        /*0276*/ 	.byte	0x06
	.zero		1


	//   ....[25]....
        /*0278*/ 	.word	0x000007a0
        /*027c*/ 	.word	0x000000ff
        /*0280*/ 	.word	0x00000210
        /*0284*/ 	.short	0x0100
        /*0286*/ 	.byte	0x06
	.zero		1


	//   ....[26]....
        /*0288*/ 	.word	0x000007b0
        /*028c*/ 	.word	0x000000ff
        /*0290*/ 	.word	0x00000068
        /*0294*/ 	.short	0x0100
        /*0296*/ 	.byte	0x06
	.zero		1


	//   ....[27]....
        /*0298*/ 	.word	0x000007c0
        /*029c*/ 	.word	0x000000ff
        /*02a0*/ 	.word	0x00000218
        /*02a4*/ 	.short	0x0100
        /*02a6*/ 	.byte	0x06
	.zero		1


	//   ....[28]....
        /*02a8*/ 	.word	0x000007d0
        /*02ac*/ 	.word	0x000000ff
        /*02b0*/ 	.word	0x00000070
        /*02b4*/ 	.short	0x0100
        /*02b6*/ 	.byte	0x06
	.zero		1


	//   ....[29]....
        /*02b8*/ 	.word	0x000007e0
        /*02bc*/ 	.word	0x000000ff
        /*02c0*/ 	.word	0x00000220
        /*02c4*/ 	.short	0x0100
        /*02c6*/ 	.byte	0x06
	.zero		1


	//   ....[30]....
        /*02c8*/ 	.word	0x000007f0
        /*02cc*/ 	.word	0x000000ff
        /*02d0*/ 	.word	0x00000078
        /*02d4*/ 	.short	0x0100
        /*02d6*/ 	.byte	0x06
	.zero		1


	//   ....[31]....
        /*02d8*/ 	.word	0x00000800
        /*02dc*/ 	.word	0x000000ff
        /*02e0*/ 	.word	0x00000228
        /*02e4*/ 	.short	0x0100
        /*02e6*/ 	.byte	0x06
	.zero		1


	//   ....[32]....
        /*02e8*/ 	.word	0x00000810
        /*02ec*/ 	.word	0x000000ff
        /*02f0*/ 	.word	0x00000080
        /*02f4*/ 	.short	0x0100
        /*02f6*/ 	.byte	0x06
	.zero		1


	//   ....[33]....
        /*02f8*/ 	.word	0x00000820
        /*02fc*/ 	.word	0x000000ff
        /*0300*/ 	.word	0x00000230
        /*0304*/ 	.short	0x0100
        /*0306*/ 	.byte	0x06
	.zero		1


	//   ....[34]....
        /*0308*/ 	.word	0x00000830
        /*030c*/ 	.word	0x000000ff
        /*0310*/ 	.word	0x00000088
        /*0314*/ 	.short	0x0100
        /*0316*/ 	.byte	0x06
	.zero		1


	//   ....[35]....
        /*0318*/ 	.word	0x00000840
        /*031c*/ 	.word	0x000000ff
        /*0320*/ 	.word	0x00000238
        /*0324*/ 	.short	0x0100
        /*0326*/ 	.byte	0x06
	.zero		1


	//   ....[36]....
        /*0328*/ 	.word	0x00000850
        /*032c*/ 	.word	0x000000ff
        /*0330*/ 	.word	0x00000090
        /*0334*/ 	.short	0x0100
        /*0336*/ 	.byte	0x06
	.zero		1


	//   ....[37]....
        /*0338*/ 	.word	0x00000860
        /*033c*/ 	.word	0x000000ff
        /*0340*/ 	.word	0x00000240
        /*0344*/ 	.short	0x0100
        /*0346*/ 	.byte	0x06
	.zero		1


	//   ....[38]....
        /*0348*/ 	.word	0x00000870
        /*034c*/ 	.word	0x000000ff
        /*0350*/ 	.word	0x00000098
        /*0354*/ 	.short	0x0100
        /*0356*/ 	.byte	0x06
	.zero		1


	//   ....[39]....
        /*0358*/ 	.word	0x00000880
        /*035c*/ 	.word	0x000000ff
        /*0360*/ 	.word	0x00000248
        /*0364*/ 	.short	0x0100
        /*0366*/ 	.byte	0x06
	.zero		1


	//   ....[40]....
        /*0368*/ 	.word	0x00000890
        /*036c*/ 	.word	0x000000ff
        /*0370*/ 	.word	0x000000a0
        /*0374*/ 	.short	0x0100
        /*0376*/ 	.byte	0x06
	.zero		1


	//   ....[41]....
        /*0378*/ 	.word	0x000008a0
        /*037c*/ 	.word	0x000000ff
        /*0380*/ 	.word	0x00000250
        /*0384*/ 	.short	0x0100
        /*0386*/ 	.byte	0x06
	.zero		1


	//   ....[42]....
        /*0388*/ 	.word	0x000008b0
        /*038c*/ 	.word	0x000000ff
        /*0390*/ 	.word	0x000000a8
        /*0394*/ 	.short	0x0100
        /*0396*/ 	.byte	0x06
	.zero		1


	//   ....[43]....
        /*0398*/ 	.word	0x000008c0
        /*039c*/ 	.word	0x000000ff
        /*03a0*/ 	.word	0x00000258
        /*03a4*/ 	.short	0x0100
        /*03a6*/ 	.byte	0x06
	.zero		1


	//   ....[44]....
        /*03a8*/ 	.word	0x000008d0
        /*03ac*/ 	.word	0x000000ff
        /*03b0*/ 	.word	0x000000b0
        /*03b4*/ 	.short	0x0100
        /*03b6*/ 	.byte	0x06
	.zero		1


	//   ....[45]....
        /*03b8*/ 	.word	0x000008e0
        /*03bc*/ 	.word	0x000000ff
        /*03c0*/ 	.word	0x00000260
        /*03c4*/ 	.short	0x0100
        /*03c6*/ 	.byte	0x06
	.zero		1


	//   ....[46]....
        /*03c8*/ 	.word	0x000008f0
        /*03cc*/ 	.word	0x000000ff
        /*03d0*/ 	.word	0x000000b8
        /*03d4*/ 	.short	0x0100
        /*03d6*/ 	.byte	0x06
	.zero		1


	//   ....[47]....
        /*03d8*/ 	.word	0x00000900
        /*03dc*/ 	.word	0x000000ff
        /*03e0*/ 	.word	0x00000268
        /*03e4*/ 	.short	0x0100
        /*03e6*/ 	.byte	0x06
	.zero		1


	//   ....[48]....
        /*03e8*/ 	.word	0x00000910
        /*03ec*/ 	.word	0x000000ff
        /*03f0*/ 	.word	0x000000c0
        /*03f4*/ 	.short	0x0100
        /*03f6*/ 	.byte	0x06
	.zero		1


	//   ....[49]....
        /*03f8*/ 	.word	0x00000920
        /*03fc*/ 	.word	0x000000ff
        /*0400*/ 	.word	0x00000270
        /*0404*/ 	.short	0x0100
        /*0406*/ 	.byte	0x06
	.zero		1


	//   ....[50]....
        /*0408*/ 	.word	0x00000930
        /*040c*/ 	.word	0x000000ff
        /*0410*/ 	.word	0x000000c8
        /*0414*/ 	.short	0x0100
        /*0416*/ 	.byte	0x06
	.zero		1


	//   ....[51]....
        /*0418*/ 	.word	0x00000940
        /*041c*/ 	.word	0x000000ff
        /*0420*/ 	.word	0x00000278
        /*0424*/ 	.short	0x0100
        /*0426*/ 	.byte	0x06
	.zero		1


	//   ....[52]....
        /*0428*/ 	.word	0x00000950
        /*042c*/ 	.word	0x000000ff
        /*0430*/ 	.word	0x000000d0
        /*0434*/ 	.short	0x0100
        /*0436*/ 	.byte	0x06
	.zero		1


	//   ....[53]....
        /*0438*/ 	.word	0x00000960
        /*043c*/ 	.word	0x000000ff
        /*0440*/ 	.word	0x00000280
        /*0444*/ 	.short	0x0100
        /*0446*/ 	.byte	0x06
	.zero		1


	//   ....[54]....
        /*0448*/ 	.word	0x00000970
        /*044c*/ 	.word	0x000000ff
        /*0450*/ 	.word	0x000000d8
        /*0454*/ 	.short	0x0100
        /*0456*/ 	.byte	0x06
	.zero		1


	//   ....[55]....
        /*0458*/ 	.word	0x00000980
        /*045c*/ 	.word	0x000000ff
        /*0460*/ 	.word	0x00000288
        /*0464*/ 	.short	0x0100
        /*0466*/ 	.byte	0x06
	.zero		1


	//   ....[56]....
        /*0468*/ 	.word	0x00000990
        /*046c*/ 	.word	0x000000ff
        /*0470*/ 	.word	0x000000e0
        /*0474*/ 	.short	0x0100
        /*0476*/ 	.byte	0x06
	.zero		1


	//   ....[57]....
        /*0478*/ 	.word	0x000009a0
        /*047c*/ 	.word	0x000000ff
        /*0480*/ 	.word	0x00000290
        /*0484*/ 	.short	0x0100
        /*0486*/ 	.byte	0x06
	.zero		1


	//   ....[58]....
        /*0488*/ 	.word	0x000009b0
        /*048c*/ 	.word	0x000000ff
        /*0490*/ 	.word	0x000000e8
        /*0494*/ 	.short	0x0100
        /*0496*/ 	.byte	0x06
	.zero		1


	//   ....[59]....
        /*0498*/ 	.word	0x000009c0
        /*049c*/ 	.word	0x000000ff
        /*04a0*/ 	.word	0x00000298
        /*04a4*/ 	.short	0x0100
        /*04a6*/ 	.byte	0x06
	.zero		1


	//   ....[60]....
        /*04a8*/ 	.word	0x000009d0
        /*04ac*/ 	.word	0x000000ff
        /*04b0*/ 	.word	0x000000f0
        /*04b4*/ 	.short	0x0100
        /*04b6*/ 	.byte	0x06
	.zero		1


	//   ....[61]....
        /*04b8*/ 	.word	0x000009e0
        /*04bc*/ 	.word	0x000000ff
        /*04c0*/ 	.word	0x000002a0
        /*04c4*/ 	.short	0x0100
        /*04c6*/ 	.byte	0x06
	.zero		1


	//   ....[62]....
        /*04c8*/ 	.word	0x000009f0
        /*04cc*/ 	.word	0x000000ff
        /*04d0*/ 	.word	0x000000f8
        /*04d4*/ 	.short	0x0100
        /*04d6*/ 	.byte	0x06
	.zero		1


	//   ....[63]....
        /*04d8*/ 	.word	0x00000a00
        /*04dc*/ 	.word	0x000000ff
        /*04e0*/ 	.word	0x000002a8
        /*04e4*/ 	.short	0x0100
        /*04e6*/ 	.byte	0x06
	.zero		1


	//   ....[64]....
        /*04e8*/ 	.word	0x00000a10
        /*04ec*/ 	.word	0x000000ff
        /*04f0*/ 	.word	0x00000100
        /*04f4*/ 	.short	0x0100
        /*04f6*/ 	.byte	0x06
	.zero		1


	//   ....[65]....
        /*04f8*/ 	.word	0x00000a20
        /*04fc*/ 	.word	0x000000ff
        /*0500*/ 	.word	0x000002b0
        /*0504*/ 	.short	0x0100
        /*0506*/ 	.byte	0x06
	.zero		1


	//   ....[66]....
        /*0508*/ 	.word	0x00000a30
        /*050c*/ 	.word	0x000000ff
        /*0510*/ 	.word	0x00000108
        /*0514*/ 	.short	0x0100
        /*0516*/ 	.byte	0x06
	.zero		1


	//   ....[67]....
        /*0518*/ 	.word	0x00000a40
        /*051c*/ 	.word	0x000000ff
        /*0520*/ 	.word	0x000002b8
        /*0524*/ 	.short	0x0100
        /*0526*/ 	.byte	0x06
	.zero		1


	//   ....[68]....
        /*0528*/ 	.word	0x00000a50
        /*052c*/ 	.word	0x000000ff
        /*0530*/ 	.word	0x00000110
        /*0534*/ 	.short	0x0100
        /*0536*/ 	.byte	0x06
	.zero		1


	//   ....[69]....
        /*0538*/ 	.word	0x00000a60
        /*053c*/ 	.word	0x000000ff
        /*0540*/ 	.word	0x000002c0
        /*0544*/ 	.short	0x0100
        /*0546*/ 	.byte	0x06
	.zero		1


	//   ....[70]....
        /*0548*/ 	.word	0x00000a70
        /*054c*/ 	.word	0x000000ff
        /*0550*/ 	.word	0x00000118
        /*0554*/ 	.short	0x0100
        /*0556*/ 	.byte	0x06
	.zero		1


	//   ....[71]....
        /*0558*/ 	.word	0x00000a80
        /*055c*/ 	.word	0x000000ff
        /*0560*/ 	.word	0x000002c8
        /*0564*/ 	.short	0x0100
        /*0566*/ 	.byte	0x06
	.zero		1


	//   ....[72]....
        /*0568*/ 	.word	0x00000a90
        /*056c*/ 	.word	0x000000ff
        /*0570*/ 	.word	0x00000120
        /*0574*/ 	.short	0x0100
        /*0576*/ 	.byte	0x06
	.zero		1


	//   ....[73]....
        /*0578*/ 	.word	0x00000aa0
        /*057c*/ 	.word	0x000000ff
        /*0580*/ 	.word	0x000002d0
        /*0584*/ 	.short	0x0100
        /*0586*/ 	.byte	0x06
	.zero		1


	//   ....[74]....
        /*0588*/ 	.word	0x00000ab0
        /*058c*/ 	.word	0x000000ff
        /*0590*/ 	.word	0x00000128
        /*0594*/ 	.short	0x0100
        /*0596*/ 	.byte	0x06
	.zero		1


	//   ....[75]....
        /*0598*/ 	.word	0x00000ac0
        /*059c*/ 	.word	0x000000ff
        /*05a0*/ 	.word	0x000002d8
        /*05a4*/ 	.short	0x0100
        /*05a6*/ 	.byte	0x06
	.zero		1


	//   ....[76]....
        /*05a8*/ 	.word	0x00000ad0
        /*05ac*/ 	.word	0x000000ff
        /*05b0*/ 	.word	0x00000130
        /*05b4*/ 	.short	0x0100
        /*05b6*/ 	.byte	0x06
	.zero		1


	//   ....[77]....
        /*05b8*/ 	.word	0x00000ae0
        /*05bc*/ 	.word	0x000000ff
        /*05c0*/ 	.word	0x000002e0
        /*05c4*/ 	.short	0x0100
        /*05c6*/ 	.byte	0x06
	.zero		1


	//   ....[78]....
        /*05c8*/ 	.word	0x00000af0
        /*05cc*/ 	.word	0x000000ff
        /*05d0*/ 	.word	0x00000138
        /*05d4*/ 	.short	0x0100
        /*05d6*/ 	.byte	0x06
	.zero		1


	//   ....[79]....
        /*05d8*/ 	.word	0x00000b00
        /*05dc*/ 	.word	0x000000ff
        /*05e0*/ 	.word	0x000002e8
        /*05e4*/ 	.short	0x0100
        /*05e6*/ 	.byte	0x06
	.zero		1


	//   ....[80]....
        /*05e8*/ 	.word	0x00000b10
        /*05ec*/ 	.word	0x000000ff
        /*05f0*/ 	.word	0x00000140
        /*05f4*/ 	.short	0x0100
        /*05f6*/ 	.byte	0x06
	.zero		1


	//   ....[81]....
        /*05f8*/ 	.word	0x00000b20
        /*05fc*/ 	.word	0x000000ff
        /*0600*/ 	.word	0x000002f0
        /*0604*/ 	.short	0x0100
        /*0606*/ 	.byte	0x06
	.zero		1


	//   ....[82]....
        /*0608*/ 	.word	0x00000b30
        /*060c*/ 	.word	0x000000ff
        /*0610*/ 	.word	0x00000148
        /*0614*/ 	.short	0x0100
        /*0616*/ 	.byte	0x06
	.zero		1


	//   ....[83]....
        /*0618*/ 	.word	0x00000b40
        /*061c*/ 	.word	0x000000ff
        /*0620*/ 	.word	0x000002f8
        /*0624*/ 	.short	0x0100
        /*0626*/ 	.byte	0x06
	.zero		1


	//   ....[84]....
        /*0628*/ 	.word	0x00000b50
        /*062c*/ 	.word	0x000000ff
        /*0630*/ 	.word	0x00000150
        /*0634*/ 	.short	0x0100
        /*0636*/ 	.byte	0x06
	.zero		1


	//   ....[85]....
        /*0638*/ 	.word	0x00000b60
        /*063c*/ 	.word	0x000000ff
        /*0640*/ 	.word	0x00000300
        /*0644*/ 	.short	0x0100
        /*0646*/ 	.byte	0x06
	.zero		1


	//   ....[86]....
        /*0648*/ 	.word	0x00000b70
        /*064c*/ 	.word	0x000000ff
        /*0650*/ 	.word	0x00000158
        /*0654*/ 	.short	0x0100
        /*0656*/ 	.byte	0x06
	.zero		1


	//   ....[87]....
        /*0658*/ 	.word	0x00000b80
        /*065c*/ 	.word	0x000000ff
        /*0660*/ 	.word	0x00000308
        /*0664*/ 	.short	0x0100
        /*0666*/ 	.byte	0x06
	.zero		1


	//   ....[88]....
        /*0668*/ 	.word	0x00000b90
        /*066c*/ 	.word	0x000000ff
        /*0670*/ 	.word	0x00000160
        /*0674*/ 	.short	0x0100
        /*0676*/ 	.byte	0x06
	.zero		1


	//   ....[89]....
        /*0678*/ 	.word	0x00000ba0
        /*067c*/ 	.word	0x000000ff
        /*0680*/ 	.word	0x00000310
        /*0684*/ 	.short	0x0100
        /*0686*/ 	.byte	0x06
	.zero		1


	//   ....[90]....
        /*0688*/ 	.word	0x00000bb0
        /*068c*/ 	.word	0x000000ff
        /*0690*/ 	.word	0x00000168
        /*0694*/ 	.short	0x0100
        /*0696*/ 	.byte	0x06
	.zero		1


	//   ....[91]....
        /*0698*/ 	.word	0x00000bc0
        /*069c*/ 	.word	0x000000ff
        /*06a0*/ 	.word	0x00000318
        /*06a4*/ 	.short	0x0100
        /*06a6*/ 	.byte	0x06
	.zero		1


	//   ....[92]....
        /*06a8*/ 	.word	0x00000bd0
        /*06ac*/ 	.word	0x000000ff
        /*06b0*/ 	.word	0x00000170
        /*06b4*/ 	.short	0x0100
        /*06b6*/ 	.byte	0x06
	.zero		1


	//   ....[93]....
        /*06b8*/ 	.word	0x00000be0
        /*06bc*/ 	.word	0x000000ff
        /*06c0*/ 	.word	0x00000320
        /*06c4*/ 	.short	0x0100
        /*06c6*/ 	.byte	0x06
	.zero		1


	//   ....[94]....
        /*06c8*/ 	.word	0x00000bf0
        /*06cc*/ 	.word	0x000000ff
        /*06d0*/ 	.word	0x00000178
        /*06d4*/ 	.short	0x0100
        /*06d6*/ 	.byte	0x06
	.zero		1


	//   ....[95]....
        /*06d8*/ 	.word	0x00000c00
        /*06dc*/ 	.word	0x000000ff
        /*06e0*/ 	.word	0x00000328
        /*06e4*/ 	.short	0x0100
        /*06e6*/ 	.byte	0x06
	.zero		1


	//   ....[96]....
        /*06e8*/ 	.word	0x00000c10
        /*06ec*/ 	.word	0x000000ff
        /*06f0*/ 	.word	0x00000180
        /*06f4*/ 	.short	0x0100
        /*06f6*/ 	.byte	0x06
	.zero		1


	//   ....[97]....
        /*06f8*/ 	.word	0x00000c20
        /*06fc*/ 	.word	0x000000ff
        /*0700*/ 	.word	0x00000330
        /*0704*/ 	.short	0x0100
        /*0706*/ 	.byte	0x06
	.zero		1


	//   ....[98]....
        /*0708*/ 	.word	0x00000c30
        /*070c*/ 	.word	0x000000ff
        /*0710*/ 	.word	0x00000188
        /*0714*/ 	.short	0x0100
        /*0716*/ 	.byte	0x06
	.zero		1


	//   ....[99]....
        /*0718*/ 	.word	0x00000c40
        /*071c*/ 	.word	0x000000ff
        /*0720*/ 	.word	0x00000338
        /*0724*/ 	.short	0x0100
        /*0726*/ 	.byte	0x06
	.zero		1


	//   ....[100]....
        /*0728*/ 	.word	0x00000c50
        /*072c*/ 	.word	0x000000ff
        /*0730*/ 	.word	0x00000190
        /*0734*/ 	.short	0x0100
        /*0736*/ 	.byte	0x06
	.zero		1


	//   ....[101]....
        /*0738*/ 	.word	0x00000c60
        /*073c*/ 	.word	0x000000ff
        /*0740*/ 	.word	0x00000340
        /*0744*/ 	.short	0x0100
        /*0746*/ 	.byte	0x06
	.zero		1


	//   ....[102]....
        /*0748*/ 	.word	0x00000c70
        /*074c*/ 	.word	0x000000ff
        /*0750*/ 	.word	0x00000198
        /*0754*/ 	.short	0x0100
        /*0756*/ 	.byte	0x06
	.zero		1


	//   ....[103]....
        /*0758*/ 	.word	0x00000c80
        /*075c*/ 	.word	0x000000ff
        /*0760*/ 	.word	0x00000348
        /*0764*/ 	.short	0x0100
        /*0766*/ 	.byte	0x06
	.zero		1


	//   ....[104]....
        /*0768*/ 	.word	0x00000c90
        /*076c*/ 	.word	0x000000ff
        /*0770*/ 	.word	0x000001a0
        /*0774*/ 	.short	0x0100
        /*0776*/ 	.byte	0x06
	.zero		1


	//   ....[105]....
        /*0778*/ 	.word	0x00000ca0
        /*077c*/ 	.word	0x000000ff
        /*0780*/ 	.word	0x00000350
        /*0784*/ 	.short	0x0100
        /*0786*/ 	.byte	0x06
	.zero		1


	//   ....[106]....
        /*0788*/ 	.word	0x00000cb0
        /*078c*/ 	.word	0x000000ff
        /*0790*/ 	.word	0x000001a8
        /*0794*/ 	.short	0x0100
        /*0796*/ 	.byte	0x06
	.zero		1


	//   ....[107]....
        /*0798*/ 	.word	0x00000cc0
        /*079c*/ 	.word	0x000000ff
        /*07a0*/ 	.word	0x00000358
        /*07a4*/ 	.short	0x0100
        /*07a6*/ 	.byte	0x06
	.zero		1


	//   ....[108]....
        /*07a8*/ 	.word	0x00000e00
        /*07ac*/ 	.word	0x000000ff
        /*07b0*/ 	.word	0x00000360
        /*07b4*/ 	.short	0x0100
        /*07b6*/ 	.byte	0x06
	.zero		1


	//   ....[109]....
        /*07b8*/ 	.word	0x00000e10
        /*07bc*/ 	.word	0x000000ff
        /*07c0*/ 	.word	0x00000368
        /*07c4*/ 	.short	0x0100
        /*07c6*/ 	.byte	0x06
	.zero		1


	//   ....[110]....
        /*07c8*/ 	.word	0x00000f00
        /*07cc*/ 	.word	0x000000ff
        /*07d0*/ 	.word	0x00000370
        /*07d4*/ 	.short	0x0100
        /*07d6*/ 	.byte	0x05
	.zero		1


	//   ....[111]....
        /*07d8*/ 	.word	0x00000f10
        /*07dc*/ 	.word	0x000000ff
        /*07e0*/ 	.word	0x00000378
        /*07e4*/ 	.short	0x0100
        /*07e6*/ 	.byte	0x05
	.zero		1


	//   ....[112]....
        /*07e8*/ 	.word	0x00001050
        /*07ec*/ 	.word	0x000000ff
        /*07f0*/ 	.word	0x00000380
        /*07f4*/ 	.short	0x0100
        /*07f6*/ 	.byte	0x05
	.zero		1


	//   ....[113]....
        /*07f8*/ 	.word	0x00001060
        /*07fc*/ 	.word	0x000000ff
        /*0800*/ 	.word	0x00000390
        /*0804*/ 	.short	0x0100
        /*0806*/ 	.byte	0x05
	.zero		1


	//   ....[114]....
        /*0808*/ 	.word	0x00001070
        /*080c*/ 	.word	0x000000ff
        /*0810*/ 	.word	0x00000388
        /*0814*/ 	.short	0x0100
        /*0816*/ 	.byte	0x05
	.zero		1


	//   ....[115]....
        /*0818*/ 	.word	0x00001080
        /*081c*/ 	.word	0x000000ff
        /*0820*/ 	.word	0x00000398
        /*0824*/ 	.short	0x0100
        /*0826*/ 	.byte	0x05
	.zero		1


	//   ....[116]....
        /*0828*/ 	.word	0x000011b0
        /*082c*/ 	.word	0x000000ff
        /*0830*/ 	.word	0x000003a0
        /*0834*/ 	.short	0x0100
        /*0836*/ 	.byte	0x06
	.zero		1


	//   ....[117]....
        /*0838*/ 	.word	0x000011c0
        /*083c*/ 	.word	0x000000ff
        /*0840*/ 	.word	0x000003c0
        /*0844*/ 	.short	0x0100
        /*0846*/ 	.byte	0x06
	.zero		1


	//   ....[118]....
        /*0848*/ 	.word	0x000011d0
        /*084c*/ 	.word	0x000000ff
        /*0850*/ 	.word	0x000003a8
        /*0854*/ 	.short	0x0100
        /*0856*/ 	.byte	0x06
	.zero		1


	//   ....[119]....
        /*0858*/ 	.word	0x000011e0
        /*085c*/ 	.word	0x000000ff
        /*0860*/ 	.word	0x000003c8
        /*0864*/ 	.short	0x0100
        /*0866*/ 	.byte	0x06
	.zero		1


	//   ....[120]....
        /*0868*/ 	.word	0x000011f0
        /*086c*/ 	.word	0x000000ff
        /*0870*/ 	.word	0x000003b0
        /*0874*/ 	.short	0x0100
        /*0876*/ 	.byte	0x06
	.zero		1


	//   ....[121]....
        /*0878*/ 	.word	0x00001200
        /*087c*/ 	.word	0x000000ff
        /*0880*/ 	.word	0x000003d0
        /*0884*/ 	.short	0x0100
        /*0886*/ 	.byte	0x06
	.zero		1


	//   ....[122]....
        /*0888*/ 	.word	0x00001210
        /*088c*/ 	.word	0x000000ff
        /*0890*/ 	.word	0x000003b8
        /*0894*/ 	.short	0x0100
        /*0896*/ 	.byte	0x06
	.zero		1


	//   ....[123]....
        /*0898*/ 	.word	0x00001220
        /*089c*/ 	.word	0x000000ff
        /*08a0*/ 	.word	0x000003d8
        /*08a4*/ 	.short	0x0100
        /*08a6*/ 	.byte	0x06
	.zero		1


	//   ....[124]....
        /*08a8*/ 	.word	0x00001310
        /*08ac*/ 	.word	0x000000ff
        /*08b0*/ 	.word	0x000003e0
        /*08b4*/ 	.short	0x0100
        /*08b6*/ 	.byte	0x05
	.zero		1


	//   ....[125]....
        /*08b8*/ 	.word	0x00001320
        /*08bc*/ 	.word	0x000000ff
        /*08c0*/ 	.word	0x000003f0
        /*08c4*/ 	.short	0x0100
        /*08c6*/ 	.byte	0x05
	.zero		1


	//   ....[126]....
        /*08c8*/ 	.word	0x00001330
        /*08cc*/ 	.word	0x000000ff
        /*08d0*/ 	.word	0x000003e8
        /*08d4*/ 	.short	0x0100
        /*08d6*/ 	.byte	0x05
	.zero		1


	//   ....[127]....
        /*08d8*/ 	.word	0x00001340
        /*08dc*/ 	.word	0x000000ff
        /*08e0*/ 	.word	0x000003f8
        /*08e4*/ 	.short	0x0100
        /*08e6*/ 	.byte	0x05
	.zero		1


	//   ....[128]....
        /*08e8*/ 	.word	0x00002160
        /*08ec*/ 	.word	0x00000000
        /*08f0*/ 	.word	0x000003f0
        /*08f4*/ 	.short	0x010a
        /*08f6*/ 	.byte	0xff
	.zero		1


	//   ....[129]....
        /*08f8*/ 	.word	0x00002190
        /*08fc*/ 	.word	0x00000000
        /*0900*/ 	.word	0x000003e0
        /*0904*/ 	.short	0x0101
        /*0906*/ 	.byte	0xff
	.zero		1


	//   ....[130]....
        /*0908*/ 	.word	0x00002270
        /*090c*/ 	.word	0x000000ff
        /*0910*/ 	.word	0x000001b0
        /*0914*/ 	.short	0x010a
        /*0916*/ 	.byte	0x04
	.zero		1


	//   ....[131]....
        /*0918*/ 	.word	0x000022f0
        /*091c*/ 	.word	0x000000ff
        /*0920*/ 	.word	0x000001b0
        /*0924*/ 	.short	0x010a
        /*0926*/ 	.byte	0x21
	.zero		1


	//   ....[132]....
        /*0928*/ 	.word	0x00002480
        /*092c*/ 	.word	0x000000ff
        /*0930*/ 	.word	0x000001b0
        /*0934*/ 	.short	0x010a
        /*0936*/ 	.byte	0x05
	.zero		1


	//   ....[133]....
        /*0938*/ 	.word	0x000025c0
        /*093c*/ 	.word	0x000000ff
        /*0940*/ 	.word	0x00000378
        /*0944*/ 	.short	0x0101
        /*0946*/ 	.byte	0x1a
	.zero		1


	//   ....[134]....
        /*0948*/ 	.word	0x000025e0
        /*094c*/ 	.word	0x000000ff
        /*0950*/ 	.word	0x000001b0
        /*0954*/ 	.short	0x010a
        /*0956*/ 	.byte	0x04
	.zero		1


	//   ....[135]....
        /*0958*/ 	.word	0x00002660
        /*095c*/ 	.word	0x000000ff
        /*0960*/ 	.word	0x000001b0
        /*0964*/ 	.short	0x010a
        /*0966*/ 	.byte	0x11
	.zero		1


	//   ....[136]....
        /*0968*/ 	.word	0x000027f0
        /*096c*/ 	.word	0x000000ff
        /*0970*/ 	.word	0x000001b0
        /*0974*/ 	.short	0x010a
        /*0976*/ 	.byte	0x04
	.zero		1


	//   ....[137]....
        /*0978*/ 	.word	0x00002960
        /*097c*/ 	.word	0x00000003
        /*0980*/ 	.word	0x00000380
        /*0984*/ 	.short	0x010a
        /*0986*/ 	.byte	0xff
	.zero		1


	//   ....[138]....
        /*0988*/ 	.word	0x00002ab0
        /*098c*/ 	.word	0x00000000
        /*0990*/ 	.word	0x00000000
        /*0994*/ 	.short	0x0101
        /*0996*/ 	.byte	0xff
	.zero		1


	//   ....[139]....
        /*0998*/ 	.word	0x00002fd0
        /*099c*/ 	.word	0x000000ff
        /*09a0*/ 	.word	0x00000000
        /*09a4*/ 	.short	0x010a
        /*09a6*/ 	.byte	0x04
	.zero		1


	//   ....[140]....
        /*09a8*/ 	.word	0x00003060
        /*09ac*/ 	.word	0x000000ff
        /*09b0*/ 	.word	0x00000000
        /*09b4*/ 	.short	0x010a
        /*09b6*/ 	.byte	0x04
	.zero		1


	//   ....[141]....
        /*09b8*/ 	.word	0x000030f0
        /*09bc*/ 	.word	0x000000ff
        /*09c0*/ 	.word	0x00000000
        /*09c4*/ 	.short	0x010a
        /*09c6*/ 	.byte	0x04
	.zero		1


	//   ....[142]....
        /*09c8*/ 	.word	0x00003180
        /*09cc*/ 	.word	0x000000ff
        /*09d0*/ 	.word	0x00000000
        /*09d4*/ 	.short	0x010a
        /*09d6*/ 	.byte	0x04
	.zero		1


	//   ....[143]....
        /*09d8*/ 	.word	0x00003210
        /*09dc*/ 	.word	0x000000ff
        /*09e0*/ 	.word	0x00000000
        /*09e4*/ 	.short	0x010a
        /*09e6*/ 	.byte	0x04
	.zero		1


	//   ....[144]....
        /*09e8*/ 	.word	0x000032a0
        /*09ec*/ 	.word	0x000000ff
        /*09f0*/ 	.word	0x00000000
        /*09f4*/ 	.short	0x010a
        /*09f6*/ 	.byte	0x04
	.zero		1


	//   ....[145]....
        /*09f8*/ 	.word	0x00003330
        /*09fc*/ 	.word	0x000000ff
        /*0a00*/ 	.word	0x00000000
        /*0a04*/ 	.short	0x010a
        /*0a06*/ 	.byte	0x04
	.zero		1


	//   ....[146]....
        /*0a08*/ 	.word	0x000033c0
        /*0a0c*/ 	.word	0x000000ff
        /*0a10*/ 	.word	0x00000000
        /*0a14*/ 	.short	0x010a
        /*0a16*/ 	.byte	0x04
	.zero		1


	//   ....[147]....
        /*0a18*/ 	.word	0x00003450
        /*0a1c*/ 	.word	0x000000ff
        /*0a20*/ 	.word	0x00000000
        /*0a24*/ 	.short	0x010a
        /*0a26*/ 	.byte	0x04
	.zero		1


	//   ....[148]....
        /*0a28*/ 	.word	0x000034e0
        /*0a2c*/ 	.word	0x000000ff
        /*0a30*/ 	.word	0x00000000
        /*0a34*/ 	.short	0x010a
        /*0a36*/ 	.byte	0x04
	.zero		1


	//   ....[149]....
        /*0a38*/ 	.word	0x00003570
        /*0a3c*/ 	.word	0x000000ff
        /*0a40*/ 	.word	0x00000000
        /*0a44*/ 	.short	0x010a
        /*0a46*/ 	.byte	0x04
	.zero		1


	//   ....[150]....
        /*0a48*/ 	.word	0x00003600
        /*0a4c*/ 	.word	0x000000ff
        /*0a50*/ 	.word	0x00000000
        /*0a54*/ 	.short	0x010a
        /*0a56*/ 	.byte	0x04
	.zero		1


	//   ....[151]....
        /*0a58*/ 	.word	0x00003690
        /*0a5c*/ 	.word	0x000000ff
        /*0a60*/ 	.word	0x00000000
        /*0a64*/ 	.short	0x010a
        /*0a66*/ 	.byte	0x04
	.zero		1


	//   ....[152]....
        /*0a68*/ 	.word	0x00003720
        /*0a6c*/ 	.word	0x000000ff
        /*0a70*/ 	.word	0x00000000
        /*0a74*/ 	.short	0x010a
        /*0a76*/ 	.byte	0x04
	.zero		1


	//   ....[153]....
        /*0a78*/ 	.word	0x000037b0
        /*0a7c*/ 	.word	0x000000ff
        /*0a80*/ 	.word	0x00000000
        /*0a84*/ 	.short	0x010a
        /*0a86*/ 	.byte	0x04
	.zero		1


	//   ....[154]....
        /*0a88*/ 	.word	0x00003840
        /*0a8c*/ 	.word	0x000000ff
        /*0a90*/ 	.word	0x00000000
        /*0a94*/ 	.short	0x010a
        /*0a96*/ 	.byte	0x04
	.zero		1


	//   ....[155]....
        /*0a98*/ 	.word	0x000038d0
        /*0a9c*/ 	.word	0x000000ff
        /*0aa0*/ 	.word	0x00000000
        /*0aa4*/ 	.short	0x010a
        /*0aa6*/ 	.byte	0x04
	.zero		1


	//   ....[156]....
        /*0aa8*/ 	.word	0x00003960
        /*0aac*/ 	.word	0x000000ff
        /*0ab0*/ 	.word	0x00000000
        /*0ab4*/ 	.short	0x010a
        /*0ab6*/ 	.byte	0x04
	.zero		1


	//   ....[157]....
        /*0ab8*/ 	.word	0x000039f0
        /*0abc*/ 	.word	0x000000ff
        /*0ac0*/ 	.word	0x00000000
        /*0ac4*/ 	.short	0x010a
        /*0ac6*/ 	.byte	0x04
	.zero		1


	//   ....[158]....
        /*0ac8*/ 	.word	0x00003a80
        /*0acc*/ 	.word	0x000000ff
        /*0ad0*/ 	.word	0x00000000
        /*0ad4*/ 	.short	0x010a
        /*0ad6*/ 	.byte	0x04
	.zero		1


	//   ....[159]....
        /*0ad8*/ 	.word	0x00003b10
        /*0adc*/ 	.word	0x000000ff
        /*0ae0*/ 	.word	0x00000000
        /*0ae4*/ 	.short	0x010a
        /*0ae6*/ 	.byte	0x04
	.zero		1


	//   ....[160]....
        /*0ae8*/ 	.word	0x00003ba0
        /*0aec*/ 	.word	0x000000ff
        /*0af0*/ 	.word	0x00000000
        /*0af4*/ 	.short	0x010a
        /*0af6*/ 	.byte	0x04
	.zero		1


	//   ....[161]....
        /*0af8*/ 	.word	0x00003c30
        /*0afc*/ 	.word	0x000000ff
        /*0b00*/ 	.word	0x00000000
        /*0b04*/ 	.short	0x010a
        /*0b06*/ 	.byte	0x04
	.zero		1


	//   ....[162]....
        /*0b08*/ 	.word	0x00003cc0
        /*0b0c*/ 	.word	0x000000ff
        /*0b10*/ 	.word	0x00000000
        /*0b14*/ 	.short	0x010a
        /*0b16*/ 	.byte	0x04
	.zero		1


	//   ....[163]....
        /*0b18*/ 	.word	0x00003d50
        /*0b1c*/ 	.word	0x000000ff
        /*0b20*/ 	.word	0x00000000
        /*0b24*/ 	.short	0x010a
        /*0b26*/ 	.byte	0x04
	.zero		1


	//   ....[164]....
        /*0b28*/ 	.word	0x00003de0
        /*0b2c*/ 	.word	0x000000ff
        /*0b30*/ 	.word	0x00000000
        /*0b34*/ 	.short	0x010a
        /*0b36*/ 	.byte	0x04
	.zero		1


	//   ....[165]....
        /*0b38*/ 	.word	0x00003e70
        /*0b3c*/ 	.word	0x000000ff
        /*0b40*/ 	.word	0x00000000
        /*0b44*/ 	.short	0x010a
        /*0b46*/ 	.byte	0x04
	.zero		1


	//   ....[166]....
        /*0b48*/ 	.word	0x00003f00
        /*0b4c*/ 	.word	0x000000ff
        /*0b50*/ 	.word	0x00000000
        /*0b54*/ 	.short	0x010a
        /*0b56*/ 	.byte	0x04
	.zero		1


	//   ....[167]....
        /*0b58*/ 	.word	0x00003f90
        /*0b5c*/ 	.word	0x000000ff
        /*0b60*/ 	.word	0x00000000
        /*0b64*/ 	.short	0x010a
        /*0b66*/ 	.byte	0x04
	.zero		1


	//   ....[168]....
        /*0b68*/ 	.word	0x00004020
        /*0b6c*/ 	.word	0x000000ff
        /*0b70*/ 	.word	0x00000000
        /*0b74*/ 	.short	0x010a
        /*0b76*/ 	.byte	0x04
	.zero		1


	//   ....[169]....
        /*0b78*/ 	.word	0x000040b0
        /*0b7c*/ 	.word	0x000000ff
        /*0b80*/ 	.word	0x00000000
        /*0b84*/ 	.short	0x010a
        /*0b86*/ 	.byte	0x04
	.zero		1


	//   ....[170]....
        /*0b88*/ 	.word	0x00004140
        /*0b8c*/ 	.word	0x000000ff
        /*0b90*/ 	.word	0x00000000
        /*0b94*/ 	.short	0x010a
        /*0b96*/ 	.byte	0x04
	.zero		1


	//   ....[171]....
        /*0b98*/ 	.word	0x000041d0
        /*0b9c*/ 	.word	0x000000ff
        /*0ba0*/ 	.word	0x00000000
        /*0ba4*/ 	.short	0x010a
        /*0ba6*/ 	.byte	0x04
	.zero		1


	//   ....[172]....
        /*0ba8*/ 	.word	0x00004260
        /*0bac*/ 	.word	0x000000ff
        /*0bb0*/ 	.word	0x00000000
        /*0bb4*/ 	.short	0x010a
        /*0bb6*/ 	.byte	0x04
	.zero		1


	//   ....[173]....
        /*0bb8*/ 	.word	0x000042f0
        /*0bbc*/ 	.word	0x000000ff
        /*0bc0*/ 	.word	0x00000000
        /*0bc4*/ 	.short	0x010a
        /*0bc6*/ 	.byte	0x04
	.zero		1


	//   ....[174]....
        /*0bc8*/ 	.word	0x00004380
        /*0bcc*/ 	.word	0x000000ff
        /*0bd0*/ 	.word	0x00000000
        /*0bd4*/ 	.short	0x010a
        /*0bd6*/ 	.byte	0x04
	.zero		1


	//   ....[175]....
        /*0bd8*/ 	.word	0x00004410
        /*0bdc*/ 	.word	0x000000ff
        /*0be0*/ 	.word	0x00000000
        /*0be4*/ 	.short	0x010a
        /*0be6*/ 	.byte	0x04
	.zero		1


	//   ....[176]....
        /*0be8*/ 	.word	0x000044a0
        /*0bec*/ 	.word	0x000000ff
        /*0bf0*/ 	.word	0x00000000
        /*0bf4*/ 	.short	0x010a
        /*0bf6*/ 	.byte	0x04
	.zero		1


	//   ....[177]....
        /*0bf8*/ 	.word	0x00004530
        /*0bfc*/ 	.word	0x000000ff
        /*0c00*/ 	.word	0x00000000
        /*0c04*/ 	.short	0x010a
        /*0c06*/ 	.byte	0x04
	.zero		1


	//   ....[178]....
        /*0c08*/ 	.word	0x000045c0
        /*0c0c*/ 	.word	0x000000ff
        /*0c10*/ 	.word	0x00000000
        /*0c14*/ 	.short	0x010a
        /*0c16*/ 	.byte	0x04
	.zero		1


	//   ....[179]....
        /*0c18*/ 	.word	0x00004650
        /*0c1c*/ 	.word	0x000000ff
        /*0c20*/ 	.word	0x00000000
        /*0c24*/ 	.short	0x010a
        /*0c26*/ 	.byte	0x04
	.zero		1


	//   ....[180]....
        /*0c28*/ 	.word	0x000046e0
        /*0c2c*/ 	.word	0x000000ff
        /*0c30*/ 	.word	0x00000000
        /*0c34*/ 	.short	0x010a
        /*0c36*/ 	.byte	0x04
	.zero		1


	//   ....[181]....
        /*0c38*/ 	.word	0x00004770
        /*0c3c*/ 	.word	0x000000ff
        /*0c40*/ 	.word	0x00000000
        /*0c44*/ 	.short	0x010a
        /*0c46*/ 	.byte	0x04
	.zero		1


	//   ....[182]....
        /*0c48*/ 	.word	0x00004800
        /*0c4c*/ 	.word	0x000000ff
        /*0c50*/ 	.word	0x00000000
        /*0c54*/ 	.short	0x010a
        /*0c56*/ 	.byte	0x04
	.zero		1


	//   ....[183]....
        /*0c58*/ 	.word	0x00004890
        /*0c5c*/ 	.word	0x000000ff
        /*0c60*/ 	.word	0x00000000
        /*0c64*/ 	.short	0x010a
        /*0c66*/ 	.byte	0x04
	.zero		1


	//   ....[184]....
        /*0c68*/ 	.word	0x00004920
        /*0c6c*/ 	.word	0x000000ff
        /*0c70*/ 	.word	0x00000000
        /*0c74*/ 	.short	0x010a
        /*0c76*/ 	.byte	0x04
	.zero		1


	//   ....[185]....
        /*0c78*/ 	.word	0x000049b0
        /*0c7c*/ 	.word	0x000000ff
        /*0c80*/ 	.word	0x00000000
        /*0c84*/ 	.short	0x010a
        /*0c86*/ 	.byte	0x04
	.zero		1


	//   ....[186]....
        /*0c88*/ 	.word	0x00004a40
        /*0c8c*/ 	.word	0x000000ff
        /*0c90*/ 	.word	0x00000000
        /*0c94*/ 	.short	0x010a
        /*0c96*/ 	.byte	0x04
	.zero		1


	//   ....[187]....
        /*0c98*/ 	.word	0x00004ad0
        /*0c9c*/ 	.word	0x000000ff
        /*0ca0*/ 	.word	0x00000000
        /*0ca4*/ 	.short	0x010a
        /*0ca6*/ 	.byte	0x04
	.zero		1


	//   ....[188]....
        /*0ca8*/ 	.word	0x00004b60
        /*0cac*/ 	.word	0x000000ff
        /*0cb0*/ 	.word	0x00000000
        /*0cb4*/ 	.short	0x010a
        /*0cb6*/ 	.byte	0x04
	.zero		1


	//   ....[189]....
        /*0cb8*/ 	.word	0x00004bf0
        /*0cbc*/ 	.word	0x000000ff
        /*0cc0*/ 	.word	0x00000000
        /*0cc4*/ 	.short	0x010a
        /*0cc6*/ 	.byte	0x04
	.zero		1


	//   ....[190]....
        /*0cc8*/ 	.word	0x00004c80
        /*0ccc*/ 	.word	0x000000ff
        /*0cd0*/ 	.word	0x00000000
        /*0cd4*/ 	.short	0x010a
        /*0cd6*/ 	.byte	0x04
	.zero		1


	//   ....[191]....
        /*0cd8*/ 	.word	0x00004d10
        /*0cdc*/ 	.word	0x000000ff
        /*0ce0*/ 	.word	0x00000000
        /*0ce4*/ 	.short	0x010a
        /*0ce6*/ 	.byte	0x04
	.zero		1


	//   ....[192]....
        /*0ce8*/ 	.word	0x00004db0
        /*0cec*/ 	.word	0x00000000
        /*0cf0*/ 	.word	0x00000000
        /*0cf4*/ 	.short	0x010a
        /*0cf6*/ 	.byte	0xff
	.zero		1


	//   ....[193]....
        /*0cf8*/ 	.word	0x00004ed0
        /*0cfc*/ 	.word	0x00000002
        /*0d00*/ 	.word	0x000003e0
        /*0d04*/ 	.short	0x010a
        /*0d06*/ 	.byte	0xff
	.zero		1


	//   ....[194]....
        /*0d08*/ 	.word	0x00004f40
        /*0d0c*/ 	.word	0x00000002
        /*0d10*/ 	.word	0x00000000
        /*0d14*/ 	.short	0x0101
        /*0d16*/ 	.byte	0xff
	.zero		1


	//   ....[195]....
        /*0d18*/ 	.word	0x00004f60
        /*0d1c*/ 	.word	0x000000ff
        /*0d20*/ 	.word	0x00000390
        /*0d24*/ 	.short	0x010a
        /*0d26*/ 	.byte	0x05
	.zero		1


	//   ....[196]....
        /*0d28*/ 	.word	0x00005080
        /*0d2c*/ 	.word	0x00000002
        /*0d30*/ 	.word	0x00000380
        /*0d34*/ 	.short	0x010a
        /*0d36*/ 	.byte	0xff
	.zero		1


	//   ....[197]....
        /*0d38*/ 	.word	0x00005180
        /*0d3c*/ 	.word	0x00000002
        /*0d40*/ 	.word	0x00000000
        /*0d44*/ 	.short	0x0101
        /*0d46*/ 	.byte	0xff
	.zero		1


	//   ....[198]....
        /*0d48*/ 	.word	0x00005210
        /*0d4c*/ 	.word	0x000000ff
        /*0d50*/ 	.word	0x00000390
        /*0d54*/ 	.short	0x0106
        /*0d56*/ 	.byte	0x05
	.zero		1


	//   ....[199]....
        /*0d58*/ 	.word	0x00005230
        /*0d5c*/ 	.word	0x000000ff
        /*0d60*/ 	.word	0x00000390
        /*0d64*/ 	.short	0x010a
        /*0d66*/ 	.byte	0x05
	.zero		1


	//   ....[200]....
        /*0d68*/ 	.word	0x000052c0
        /*0d6c*/ 	.word	0x000000ff
        /*0d70*/ 	.word	0x00000390
        /*0d74*/ 	.short	0x0106
        /*0d76*/ 	.byte	0x04
	.zero		1


	//   ....[201]....
        /*0d78*/ 	.word	0x00005300
        /*0d7c*/ 	.word	0x00000000
        /*0d80*/ 	.word	0x00000390
        /*0d84*/ 	.short	0x010a
        /*0d86*/ 	.byte	0xff
	.zero		1


	//   ....[202]....
        /*0d88*/ 	.word	0x000057f0
        /*0d8c*/ 	.word	0x00000000
        /*0d90*/ 	.word	0x00000380
        /*0d94*/ 	.short	0x010a
        /*0d96*/ 	.byte	0xff
	.zero		1


	//   ....[203]....
        /*0d98*/ 	.word	0x000058f0
        /*0d9c*/ 	.word	0x00000003
        /*0da0*/ 	.word	0x00000000
        /*0da4*/ 	.short	0x0101
        /*0da6*/ 	.byte	0xff
	.zero		1


	//   ....[204]....
        /*0da8*/ 	.word	0x00005900
        /*0dac*/ 	.word	0x000000ff
        /*0db0*/ 	.word	0x00000000
        /*0db4*/ 	.short	0x010a
        /*0db6*/ 	.byte	0x04
	.zero		1


	//   ....[205]....
        /*0db8*/ 	.word	0x00005920
        /*0dbc*/ 	.word	0x000000ff
        /*0dc0*/ 	.word	0x000003c0
        /*0dc4*/ 	.short	0x010a
        /*0dc6*/ 	.byte	0x09
	.zero		1


	//   ....[206]....
        /*0dc8*/ 	.word	0x00005a60
        /*0dcc*/ 	.word	0x000000ff
        /*0dd0*/ 	.word	0x00000000
        /*0dd4*/ 	.short	0x010a
        /*0dd6*/ 	.byte	0x07
	.zero		1


	//   ....[207]....
        /*0dd8*/ 	.word	0x00005b90
        /*0ddc*/ 	.word	0x000000ff
        /*0de0*/ 	.word	0x00000000
        /*0de4*/ 	.short	0x010a
        /*0de6*/ 	.byte	0x04
	.zero		1


	//   ....[208]....
        /*0de8*/ 	.word	0x00005d40
        /*0dec*/ 	.word	0x000000ff
        /*0df0*/ 	.word	0x00000000
        /*0df4*/ 	.short	0x010a
        /*0df6*/ 	.byte	0x05
	.zero		1


	//   ....[209]....
        /*0df8*/ 	.word	0x00005dd0
        /*0dfc*/ 	.word	0x000000ff
        /*0e00*/ 	.word	0x00000000
        /*0e04*/ 	.short	0x010a
        /*0e06*/ 	.byte	0x05
	.zero		1


	//   ....[210]....
        /*0e08*/ 	.word	0x00005e60
        /*0e0c*/ 	.word	0x000000ff
        /*0e10*/ 	.word	0x00000000
        /*0e14*/ 	.short	0x010a
        /*0e16*/ 	.byte	0x05
	.zero		1


	//   ....[211]....
        /*0e18*/ 	.word	0x00005ef0
        /*0e1c*/ 	.word	0x000000ff
        /*0e20*/ 	.word	0x00000000
        /*0e24*/ 	.short	0x010a
        /*0e26*/ 	.byte	0x07
	.zero		1


	//   ....[212]....
        /*0e28*/ 	.word	0x00006380
        /*0e2c*/ 	.word	0x0000000c
        /*0e30*/ 	.word	0x00000380
        /*0e34*/ 	.short	0x010a
        /*0e36*/ 	.byte	0xff
	.zero		1


	//   ....[213]....
        /*0e38*/ 	.word	0x000064f0
        /*0e3c*/ 	.word	0x00000000
        /*0e40*/ 	.word	0x00000000
        /*0e44*/ 	.short	0x0101
        /*0e46*/ 	.byte	0xff
	.zero		1


	//   ....[214]....
        /*0e48*/ 	.word	0x00006900
        /*0e4c*/ 	.word	0x000000ff
        /*0e50*/ 	.word	0x00000378
        /*0e54*/ 	.short	0x010a
        /*0e56*/ 	.byte	0x13
	.zero		1


	//   ....[215]....
        /*0e58*/ 	.word	0x00006a70
        /*0e5c*/ 	.word	0x000000ff
        /*0e60*/ 	.word	0x00000368
        /*0e64*/ 	.short	0x010a
        /*0e66*/ 	.byte	0x13
	.zero		1


	//   ....[216]....
        /*0e68*/ 	.word	0x00006c80
        /*0e6c*/ 	.word	0x000000ff
        /*0e70*/ 	.word	0x00000360
        /*0e74*/ 	.short	0x010b
        /*0e76*/ 	.byte	0x13
	.zero		1


	//   ....[217]....
        /*0e78*/ 	.word	0x00006c90
        /*0e7c*/ 	.word	0x000000ff
        /*0e80*/ 	.word	0x00000000
        /*0e84*/ 	.short	0x0101
        /*0e86*/ 	.byte	0x36
	.zero		1


	//   ....[218]....
        /*0e88*/ 	.word	0x00006cd0
        /*0e8c*/ 	.word	0x00000000
        /*0e90*/ 	.word	0x00000368
        /*0e94*/ 	.short	0x010a
        /*0e96*/ 	.byte	0xff
	.zero		1


	//   ....[219]....
        /*0e98*/ 	.word	0x00007010
        /*0e9c*/ 	.word	0x00000003
        /*0ea0*/ 	.word	0x00000380
        /*0ea4*/ 	.short	0x010a
        /*0ea6*/ 	.byte	0xff
	.zero		1


	//   ....[220]....
        /*0ea8*/ 	.word	0x00007190
        /*0eac*/ 	.word	0x00000000
        /*0eb0*/ 	.word	0x00000000
        /*0eb4*/ 	.short	0x0101
        /*0eb6*/ 	.byte	0xff
	.zero		1


	//   ....[221]....
        /*0eb8*/ 	.word	0x00007b40
        /*0ebc*/ 	.word	0x000000ff
        /*0ec0*/ 	.word	0x00000360
        /*0ec4*/ 	.short	0x010a
        /*0ec6*/ 	.byte	0x39
	.zero		1


	//   ....[222]....
        /*0ec8*/ 	.word	0x00007b50
        /*0ecc*/ 	.word	0x00000016
        /*0ed0*/ 	.word	0x000003a0
        /*0ed4*/ 	.short	0x010a
        /*0ed6*/ 	.byte	0xff
	.zero		1


	//   ....[223]....
        /*0ed8*/ 	.word	0x00007d00
        /*0edc*/ 	.word	0x000000ff
        /*0ee0*/ 	.word	0x00000360
        /*0ee4*/ 	.short	0x010a
        /*0ee6*/ 	.byte	0x39
	.zero		1


	//   ....[224]....
        /*0ee8*/ 	.word	0x00007de0
        /*0eec*/ 	.word	0x000000ff
        /*0ef0*/ 	.word	0x00000000
        /*0ef4*/ 	.short	0x0101
        /*0ef6*/ 	.byte	0x04
	.zero		1


	//   ....[225]....
        /*0ef8*/ 	.word	0x00007e40
        /*0efc*/ 	.word	0x00000016
        /*0f00*/ 	.word	0x000003a0
        /*0f04*/ 	.short	0x010a
        /*0f06*/ 	.byte	0xff
	.zero		1


	//   ....[226]....
        /*0f08*/ 	.word	0x000081b0
        /*0f0c*/ 	.word	0x000000ff
        /*0f10*/ 	.word	0x00000000
        /*0f14*/ 	.short	0x0101
        /*0f16*/ 	.byte	0x05
	.zero		1


	//   ....[227]....
        /*0f18*/ 	.word	0x00008a90
        /*0f1c*/ 	.word	0x00000000
        /*0f20*/ 	.word	0x000003f0
        /*0f24*/ 	.short	0x010a
        /*0f26*/ 	.byte	0xff
	.zero		1


	//   ....[228]....
        /*0f28*/ 	.word	0x00008af0
        /*0f2c*/ 	.word	0x00000000
        /*0f30*/ 	.word	0x000001b0
        /*0f34*/ 	.short	0x010a
        /*0f36*/ 	.byte	0xff
	.zero		1


	//   ....[229]....
        /*0f38*/ 	.word	0x00008b50
        /*0f3c*/ 	.word	0x00000000
        /*0f40*/ 	.word	0x000001b0
        /*0f44*/ 	.short	0x010a
        /*0f46*/ 	.byte	0xff
	.zero		1


	//   ....[230]....
        /*0f48*/ 	.word	0x00008ba0
        /*0f4c*/ 	.word	0x00000003
        /*0f50*/ 	.word	0x00000380
        /*0f54*/ 	.short	0x010a
        /*0f56*/ 	.byte	0xff
	.zero		1


	//   ....[231]....
        /*0f58*/ 	.word	0x00008c00
        /*0f5c*/ 	.word	0x00000000
        /*0f60*/ 	.word	0x00000000
        /*0f64*/ 	.short	0x010a
        /*0f66*/ 	.byte	0xff
	.zero		1


	//   ....[232]....
        /*0f68*/ 	.word	0x00008c60
        /*0f6c*/ 	.word	0x00000000
        /*0f70*/ 	.word	0x00000000
        /*0f74*/ 	.short	0x010a
        /*0f76*/ 	.byte	0xff
	.zero		1


	//   ....[233]....
        /*0f78*/ 	.word	0x00008cc0
        /*0f7c*/ 	.word	0x00000000
        /*0f80*/ 	.word	0x00000000
        /*0f84*/ 	.short	0x010a
        /*0f86*/ 	.byte	0xff
	.zero		1


	//   ....[234]....
        /*0f88*/ 	.word	0x00008d20
        /*0f8c*/ 	.word	0x00000000
        /*0f90*/ 	.word	0x00000000
        /*0f94*/ 	.short	0x010a
        /*0f96*/ 	.byte	0xff
	.zero		1


	//   ....[235]....
        /*0f98*/ 	.word	0x00008d80
        /*0f9c*/ 	.word	0x00000000
        /*0fa0*/ 	.word	0x00000000
        /*0fa4*/ 	.short	0x010a
        /*0fa6*/ 	.byte	0xff
	.zero		1


	//   ....[236]....
        /*0fa8*/ 	.word	0x00008de0
        /*0fac*/ 	.word	0x00000000
        /*0fb0*/ 	.word	0x00000000
        /*0fb4*/ 	.short	0x010a
        /*0fb6*/ 	.byte	0xff
	.zero		1


	//   ....[237]....
        /*0fb8*/ 	.word	0x00008e40
        /*0fbc*/ 	.word	0x00000000
        /*0fc0*/ 	.word	0x00000000
        /*0fc4*/ 	.short	0x010a
        /*0fc6*/ 	.byte	0xff
	.zero		1


	//   ....[238]....
        /*0fc8*/ 	.word	0x00008ea0
        /*0fcc*/ 	.word	0x00000000
        /*0fd0*/ 	.word	0x00000000
        /*0fd4*/ 	.short	0x010a
        /*0fd6*/ 	.byte	0xff
	.zero		1


	//   ....[239]....
        /*0fd8*/ 	.word	0x00008f00
        /*0fdc*/ 	.word	0x00000000
        /*0fe0*/ 	.word	0x00000000
        /*0fe4*/ 	.short	0x010a
        /*0fe6*/ 	.byte	0xff
	.zero		1


	//   ....[240]....
        /*0fe8*/ 	.word	0x00008f60
        /*0fec*/ 	.word	0x00000000
        /*0ff0*/ 	.word	0x00000000
        /*0ff4*/ 	.short	0x010a
        /*0ff6*/ 	.byte	0xff
	.zero		1


	//   ....[241]....
        /*0ff8*/ 	.word	0x00008fc0
        /*0ffc*/ 	.word	0x00000000
        /*1000*/ 	.word	0x00000000
        /*1004*/ 	.short	0x010a
        /*1006*/ 	.byte	0xff
	.zero		1


	//   ....[242]....
        /*1008*/ 	.word	0x00009020
        /*100c*/ 	.word	0x00000000
        /*1010*/ 	.word	0x00000000
        /*1014*/ 	.short	0x010a
        /*1016*/ 	.byte	0xff
	.zero		1


	//   ....[243]....
        /*1018*/ 	.word	0x00009080
        /*101c*/ 	.word	0x00000000
        /*1020*/ 	.word	0x00000000
        /*1024*/ 	.short	0x010a
        /*1026*/ 	.byte	0xff
	.zero		1


	//   ....[244]....
        /*1028*/ 	.word	0x000090e0
        /*102c*/ 	.word	0x00000000
        /*1030*/ 	.word	0x00000000
        /*1034*/ 	.short	0x010a
        /*1036*/ 	.byte	0xff
	.zero		1


	//   ....[245]....
        /*1038*/ 	.word	0x00009140
        /*103c*/ 	.word	0x00000000
        /*1040*/ 	.word	0x00000000
        /*1044*/ 	.short	0x010a
        /*1046*/ 	.byte	0xff
	.zero		1


	//   ....[246]....
        /*1048*/ 	.word	0x000091a0
        /*104c*/ 	.word	0x00000000
        /*1050*/ 	.word	0x00000000
        /*1054*/ 	.short	0x010a
        /*1056*/ 	.byte	0xff
	.zero		1


	//   ....[247]....
        /*1058*/ 	.word	0x00009200
        /*105c*/ 	.word	0x00000000
        /*1060*/ 	.word	0x00000000
        /*1064*/ 	.short	0x010a
        /*1066*/ 	.byte	0xff
	.zero		1


	//   ....[248]....
        /*1068*/ 	.word	0x00009260
        /*106c*/ 	.word	0x00000000
        /*1070*/ 	.word	0x00000000
        /*1074*/ 	.short	0x010a
        /*1076*/ 	.byte	0xff
	.zero		1


	//   ....[249]....
        /*1078*/ 	.word	0x000092c0
        /*107c*/ 	.word	0x00000000
        /*1080*/ 	.word	0x00000000
        /*1084*/ 	.short	0x010a
        /*1086*/ 	.byte	0xff
	.zero		1


	//   ....[250]....
        /*1088*/ 	.word	0x00009320
        /*108c*/ 	.word	0x00000000
        /*1090*/ 	.word	0x00000000
        /*1094*/ 	.short	0x010a
        /*1096*/ 	.byte	0xff
	.zero		1


	//   ....[251]....
        /*1098*/ 	.word	0x00009380
        /*109c*/ 	.word	0x00000000
        /*10a0*/ 	.word	0x00000000
        /*10a4*/ 	.short	0x010a
        /*10a6*/ 	.byte	0xff
	.zero		1


	//   ....[252]....
        /*10a8*/ 	.word	0x000093e0
        /*10ac*/ 	.word	0x00000000
        /*10b0*/ 	.word	0x00000000
        /*10b4*/ 	.short	0x010a
        /*10b6*/ 	.byte	0xff
	.zero		1


	//   ....[253]....
        /*10b8*/ 	.word	0x00009440
        /*10bc*/ 	.word	0x00000000
        /*10c0*/ 	.word	0x00000000
        /*10c4*/ 	.short	0x010a
        /*10c6*/ 	.byte	0xff
	.zero		1


	//   ....[254]....
        /*10c8*/ 	.word	0x000094a0
        /*10cc*/ 	.word	0x00000000
        /*10d0*/ 	.word	0x00000000
        /*10d4*/ 	.short	0x010a
        /*10d6*/ 	.byte	0xff
	.zero		1


	//   ....[255]....
        /*10d8*/ 	.word	0x00009500
        /*10dc*/ 	.word	0x00000000
        /*10e0*/ 	.word	0x00000000
        /*10e4*/ 	.short	0x010a
        /*10e6*/ 	.byte	0xff
	.zero		1


	//   ....[0]....
        /*10e8*/ 	.word	0x00009560
        /*10ec*/ 	.word	0x00000000
        /*10f0*/ 	.word	0x00000000
        /*10f4*/ 	.short	0x010a
        /*10f6*/ 	.byte	0xff
	.zero		1


	//   ....[1]....
        /*10f8*/ 	.word	0x000095c0
        /*10fc*/ 	.word	0x00000000
        /*1100*/ 	.word	0x00000000
        /*1104*/ 	.short	0x010a
        /*1106*/ 	.byte	0xff
	.zero		1


	//   ....[2]....
        /*1108*/ 	.word	0x00009620
        /*110c*/ 	.word	0x00000000
        /*1110*/ 	.word	0x00000000
        /*1114*/ 	.short	0x010a
        /*1116*/ 	.byte	0xff
	.zero		1


	//   ....[3]....
        /*1118*/ 	.word	0x00009680
        /*111c*/ 	.word	0x00000000
        /*1120*/ 	.word	0x00000000
        /*1124*/ 	.short	0x010a
        /*1126*/ 	.byte	0xff
	.zero		1


	//   ....[4]....
        /*1128*/ 	.word	0x000096e0
        /*112c*/ 	.word	0x00000000
        /*1130*/ 	.word	0x00000000
        /*1134*/ 	.short	0x010a
        /*1136*/ 	.byte	0xff
	.zero		1


	//   ....[5]....
        /*1138*/ 	.word	0x00009740
        /*113c*/ 	.word	0x00000000
        /*1140*/ 	.word	0x00000000
        /*1144*/ 	.short	0x010a
        /*1146*/ 	.byte	0xff
	.zero		1


	//   ....[6]....
        /*1148*/ 	.word	0x000097a0
        /*114c*/ 	.word	0x00000000
        /*1150*/ 	.word	0x00000000
        /*1154*/ 	.short	0x010a
        /*1156*/ 	.byte	0xff
	.zero		1


	//   ....[7]....
        /*1158*/ 	.word	0x00009800
        /*115c*/ 	.word	0x00000000
        /*1160*/ 	.word	0x00000000
        /*1164*/ 	.short	0x010a
        /*1166*/ 	.byte	0xff
	.zero		1


	//   ....[8]....
        /*1168*/ 	.word	0x00009860
        /*116c*/ 	.word	0x00000000
        /*1170*/ 	.word	0x00000000
        /*1174*/ 	.short	0x010a
        /*1176*/ 	.byte	0xff
	.zero		1


	//   ....[9]....
        /*1178*/ 	.word	0x000098c0
        /*117c*/ 	.word	0x00000000
        /*1180*/ 	.word	0x00000000
        /*1184*/ 	.short	0x010a
        /*1186*/ 	.byte	0xff
	.zero		1


	//   ....[10]....
        /*1188*/ 	.word	0x00009920
        /*118c*/ 	.word	0x00000000
        /*1190*/ 	.word	0x00000000
        /*1194*/ 	.short	0x010a
        /*1196*/ 	.byte	0xff
	.zero		1


	//   ....[11]....
        /*1198*/ 	.word	0x00009980
        /*119c*/ 	.word	0x00000000
        /*11a0*/ 	.word	0x00000000
        /*11a4*/ 	.short	0x010a
        /*11a6*/ 	.byte	0xff
	.zero		1


	//   ....[12]....
        /*11a8*/ 	.word	0x000099e0
        /*11ac*/ 	.word	0x00000000
        /*11b0*/ 	.word	0x00000000
        /*11b4*/ 	.short	0x010a
        /*11b6*/ 	.byte	0xff
	.zero		1


	//   ....[13]....
        /*11b8*/ 	.word	0x00009a40
        /*11bc*/ 	.word	0x00000000
        /*11c0*/ 	.word	0x00000000
        /*11c4*/ 	.short	0x010a
        /*11c6*/ 	.byte	0xff
	.zero		1


	//   ....[14]....
        /*11c8*/ 	.word	0x00009aa0
        /*11cc*/ 	.word	0x00000000
        /*11d0*/ 	.word	0x00000000
        /*11d4*/ 	.short	0x010a
        /*11d6*/ 	.byte	0xff
	.zero		1


	//   ....[15]....
        /*11d8*/ 	.word	0x00009b00
        /*11dc*/ 	.word	0x00000000
        /*11e0*/ 	.word	0x00000000
        /*11e4*/ 	.short	0x010a
        /*11e6*/ 	.byte	0xff
	.zero		1


	//   ....[16]....
        /*11e8*/ 	.word	0x00009b60
        /*11ec*/ 	.word	0x00000000
        /*11f0*/ 	.word	0x00000000
        /*11f4*/ 	.short	0x010a
        /*11f6*/ 	.byte	0xff
	.zero		1


	//   ....[17]....
        /*11f8*/ 	.word	0x00009bc0
        /*11fc*/ 	.word	0x00000000
        /*1200*/ 	.word	0x00000000
        /*1204*/ 	.short	0x010a
        /*1206*/ 	.byte	0xff
	.zero		1


	//   ....[18]....
        /*1208*/ 	.word	0x00009c20
        /*120c*/ 	.word	0x00000000
        /*1210*/ 	.word	0x00000000
        /*1214*/ 	.short	0x010a
        /*1216*/ 	.byte	0xff
	.zero		1


	//   ....[19]....
        /*1218*/ 	.word	0x00009c80
        /*121c*/ 	.word	0x00000000
        /*1220*/ 	.word	0x00000000
        /*1224*/ 	.short	0x010a
        /*1226*/ 	.byte	0xff
	.zero		1


	//   ....[20]....
        /*1228*/ 	.word	0x00009ce0
        /*122c*/ 	.word	0x00000000
        /*1230*/ 	.word	0x00000000
        /*1234*/ 	.short	0x010a
        /*1236*/ 	.byte	0xff
	.zero		1


	//   ....[21]....
        /*1238*/ 	.word	0x00009d40
        /*123c*/ 	.word	0x00000000
        /*1240*/ 	.word	0x00000000
        /*1244*/ 	.short	0x010a
        /*1246*/ 	.byte	0xff
	.zero		1


	//   ....[22]....
        /*1248*/ 	.word	0x00009da0
        /*124c*/ 	.word	0x00000000
        /*1250*/ 	.word	0x00000000
        /*1254*/ 	.short	0x010a
        /*1256*/ 	.byte	0xff
	.zero		1


	//   ....[23]....
        /*1258*/ 	.word	0x00009e00
        /*125c*/ 	.word	0x00000000
        /*1260*/ 	.word	0x00000000
        /*1264*/ 	.short	0x010a
        /*1266*/ 	.byte	0xff
	.zero		1


	//   ....[24]....
        /*1268*/ 	.word	0x00009e60
        /*126c*/ 	.word	0x00000000
        /*1270*/ 	.word	0x00000000
        /*1274*/ 	.short	0x010a
        /*1276*/ 	.byte	0xff
	.zero		1


	//   ....[25]....
        /*1278*/ 	.word	0x00009ec0
        /*127c*/ 	.word	0x00000000
        /*1280*/ 	.word	0x00000000
        /*1284*/ 	.short	0x010a
        /*1286*/ 	.byte	0xff
	.zero		1


	//   ....[26]....
        /*1288*/ 	.word	0x00009f20
        /*128c*/ 	.word	0x00000000
        /*1290*/ 	.word	0x00000000
        /*1294*/ 	.short	0x010a
        /*1296*/ 	.byte	0xff
	.zero		1


	//   ....[27]....
        /*1298*/ 	.word	0x00009f80
        /*129c*/ 	.word	0x00000000
        /*12a0*/ 	.word	0x00000000
        /*12a4*/ 	.short	0x010a
        /*12a6*/ 	.byte	0xff
	.zero		1


	//   ....[28]....
        /*12a8*/ 	.word	0x00009fd0
        /*12ac*/ 	.word	0x00000002
        /*12b0*/ 	.word	0x000003e0
        /*12b4*/ 	.short	0x010a
        /*12b6*/ 	.byte	0xff
	.zero		1


	//   ....[29]....
        /*12b8*/ 	.word	0x0000a030
        /*12bc*/ 	.word	0x00000002
        /*12c0*/ 	.word	0x00000390
        /*12c4*/ 	.short	0x010a
        /*12c6*/ 	.byte	0xff
	.zero		1


	//   ....[30]....
        /*12c8*/ 	.word	0x0000a080
        /*12cc*/ 	.word	0x00000002
        /*12d0*/ 	.word	0x00000380
        /*12d4*/ 	.short	0x010a
        /*12d6*/ 	.byte	0xff
	.zero		1


	//   ....[31]....
        /*12d8*/ 	.word	0x0000a0e0
        /*12dc*/ 	.word	0x00000000
        /*12e0*/ 	.word	0x00000390
        /*12e4*/ 	.short	0x010a
        /*12e6*/ 	.byte	0xff
	.zero		1


	//   ....[32]....
        /*12e8*/ 	.word	0x0000a130
        /*12ec*/ 	.word	0x00000000
        /*12f0*/ 	.word	0x00000380
        /*12f4*/ 	.short	0x010a
        /*12f6*/ 	.byte	0xff
	.zero		1


	//   ....[33]....
        /*12f8*/ 	.word	0x0000a190
        /*12fc*/ 	.word	0x00000002
        /*1300*/ 	.word	0x000003c0
        /*1304*/ 	.short	0x010a
        /*1306*/ 	.byte	0xff
	.zero		1


	//   ....[34]....
        /*1308*/ 	.word	0x0000a1f0
        /*130c*/ 	.word	0x00000000
        /*1310*/ 	.word	0x00000000
        /*1314*/ 	.short	0x010a
        /*1316*/ 	.byte	0xff
	.zero		1


	//   ....[35]....
        /*1318*/ 	.word	0x0000a250
        /*131c*/ 	.word	0x00000000
        /*1320*/ 	.word	0x00000000
        /*1324*/ 	.short	0x010a
        /*1326*/ 	.byte	0xff
	.zero		1


	//   ....[36]....
        /*1328*/ 	.word	0x0000a2b0
        /*132c*/ 	.word	0x00000000
        /*1330*/ 	.word	0x00000000
        /*1334*/ 	.short	0x010a
        /*1336*/ 	.byte	0xff
	.zero		1


	//   ....[37]....
        /*1338*/ 	.word	0x0000a310
        /*133c*/ 	.word	0x00000000
        /*1340*/ 	.word	0x00000000
        /*1344*/ 	.short	0x010a
        /*1346*/ 	.byte	0xff
	.zero		1


	//   ....[38]....
        /*1348*/ 	.word	0x0000a370
        /*134c*/ 	.word	0x00000000
        /*1350*/ 	.word	0x00000000
        /*1354*/ 	.short	0x010a
        /*1356*/ 	.byte	0xff
	.zero		1


	//   ....[39]....
        /*1358*/ 	.word	0x0000a3c0
        /*135c*/ 	.word	0x0000000c
        /*1360*/ 	.word	0x00000380
        /*1364*/ 	.short	0x010a
        /*1366*/ 	.byte	0xff
	.zero		1


	//   ....[40]....
        /*1368*/ 	.word	0x0000a420
        /*136c*/ 	.word	0x00000000
        /*1370*/ 	.word	0x00000378
        /*1374*/ 	.short	0x010a
        /*1376*/ 	.byte	0xff
	.zero		1


	//   ....[41]....
        /*1378*/ 	.word	0x0000a480
        /*137c*/ 	.word	0x00000000
        /*1380*/ 	.word	0x00000368
        /*1384*/ 	.short	0x010a
        /*1386*/ 	.byte	0xff
	.zero		1


	//   ....[42]....
        /*1388*/ 	.word	0x0000a4d0
        /*138c*/ 	.word	0x00000003
        /*1390*/ 	.word	0x00000380
        /*1394*/ 	.short	0x010a
        /*1396*/ 	.byte	0xff
	.zero		1


	//   ....[43]....
        /*1398*/ 	.word	0x0000a530
        /*139c*/ 	.word	0x00000000
        /*13a0*/ 	.word	0x00000360
        /*13a4*/ 	.short	0x010a
        /*13a6*/ 	.byte	0xff
	.zero		1


	//   ....[44]....
        /*13a8*/ 	.word	0x0000a580
        /*13ac*/ 	.word	0x00000016
        /*13b0*/ 	.word	0x000003a0
        /*13b4*/ 	.short	0x010a
        /*13b6*/ 	.byte	0xff
	.zero		1


	//----- nvinfo : EIATTR_NUM_MBARRIERS
	.align		4
.L_47:
        /*13b8*/ 	.byte	0x03, 0x38
        /*13ba*/ 	.short	0x0080


	//----- nvinfo : EIATTR_EXIT_INSTR_OFFSETS
	.align		4
        /*13bc*/ 	.byte	0x04, 0x1c
        /*13be*/ 	.short	(.L_49 - .L_48)


	//   ....[0]....
.L_48:
        /*13c0*/ 	.word	0x00004de0


	//   ....[1]....
        /*13c4*/ 	.word	0x000052d0


	//   ....[2]....
        /*13c8*/ 	.word	0x00005330


	//   ....[3]....
        /*13cc*/ 	.word	0x00006150


	//   ....[4]....
        /*13d0*/ 	.word	0x00006d00


	//   ....[5]....
        /*13d4*/ 	.word	0x00006d40


	//   ....[6]....
        /*13d8*/ 	.word	0x00008a80


	//----- nvinfo : EIATTR_MAX_THREADS
	.align		4
.L_49:
        /*13dc*/ 	.byte	0x04, 0x05
        /*13de*/ 	.short	(.L_51 - .L_50)
.L_50:
        /*13e0*/ 	.word	0x00000100
        /*13e4*/ 	.word	0x00000001
        /*13e8*/ 	.word	0x00000001


	//----- nvinfo : EIATTR_CRS_STACK_SIZE
	.align		4
.L_51:
        /*13ec*/ 	.byte	0x04, 0x1e
        /*13ee*/ 	.short	(.L_53 - .L_52)
.L_52:
        /*13f0*/ 	.word	0x00000000


	//----- nvinfo : EIATTR_CBANK_PARAM_SIZE
	.align		4
.L_53:
        /*13f4*/ 	.byte	0x03, 0x19
        /*13f6*/ 	.short	0x0800


	//----- nvinfo : EIATTR_PARAM_CBANK
	.align		4
        /*13f8*/ 	.byte	0x04, 0x0a
        /*13fa*/ 	.short	(.L_55 - .L_54)
	.align		4
.L_54:
        /*13fc*/ 	.word	index@(.nv.constant0._ZN7cutlass13device_kernelINS_4gemm6kernel13GemmUniversalIN4cute5tupleIJiiiiEEENS1_10collective13CollectiveMmaINS1_35MainloopSm100TmaUmmaWarpSpecializedILi54ELi2ELi4ENS5_IJNS4_1CILi4EEESB_NSA_ILi1EEEEEEEENS5_IJNSA_ILi64EEESF_NSA_ILi32EEEEEENS_12float_e5m2_tENS5_IJlSC_lEEESI_SJ_NS4_8TiledMMAINS4_8MMA_AtomIJNS4_10MMA_TraitsINS4_19SM100_MMA_F8F6F4_SSEJSI_SI_fSF_SF_NS4_17integral_constantINS4_4UMMA5MajorELSQ_0EEESR_NSO_INSP_7ScaleInELSS_0EEEST_EEEEEENS4_6LayoutINS5_IJSC_SC_SC_EEENS5_IJNSA_ILi0EEESY_SY_EEEEENS5_IJNS4_10UnderscoreES11_S11_EEEEENS4_23SM90_TMA_LOAD_MULTICASTENS4_14ComposedLayoutINS4_7SwizzleILi1ELi4ELi3EEENS4_18smem_ptr_flag_bitsILi8EEENSW_INS5_IJNSA_ILi8EEESG_EEENS5_IJSG_SC_EEEEEEEvNS4_8identityES14_S1E_vS1F_EENS_8epilogue10collective18CollectiveEpilogueINS1H_23Sm100TmaWarpSpecializedILi1ELi1ELi32ELb0ELb0EEEJSH_NS5_IJNSW_ISF_SC_EES1M_EEESI_SJ_SI_SJ_NS1H_6fusion15FusionCallbacksIS1L_NS1O_17LinearCombinationISI_fSI_fLNS_15FloatRoundStyleE2EEESH_S1N_JEEENS4_5SM1004TMEM4LOAD26SM100_TMEM_LOAD_16dp32b32xENS4_13SM90_TMA_LOADENS15_INS16_ILi2ELi4ELi3EEES19_NSW_INS5_IJS1A_SF_EEENS5_IJSF_SC_EEEEEEENS4_39AutoVectorizingCopyWithAssumedAlignmentILi128EEENS4_14SM90_TMA_STOREES23_S25_S25_EEEvvEEEEvNT_6ParamsE)
        /*1400*/ 	.short	0x0380
        /*1402*/ 	.short	0x0800


	//----- nvinfo : EIATTR_SW_WAR
	.align		4
.L_55:
        /*1404*/ 	.byte	0x04, 0x36
        /*1406*/ 	.short	(.L_57 - .L_56)
.L_56:
        /*1408*/ 	.word	0x00000008
.L_57:


//--------------------- .nv.callgraph             --------------------------
	.section	.nv.callgraph,"",@"SHT_CUDA_CALLGRAPH"
	.align	4
	.sectionentsize	8
	.align		4
        /*0000*/ 	.word	0x00000000
	.align		4
        /*0004*/ 	.word	0xffffffff
	.align		4
        /*0008*/ 	.word	index@(_ZN7cutlass13device_kernelINS_4gemm6kernel13GemmUniversalIN4cute5tupleIJiiiiEEENS1_10collective13CollectiveMmaINS1_35MainloopSm100TmaUmmaWarpSpecializedILi54ELi2ELi4ENS5_IJNS4_1CILi4EEESB_NSA_ILi1EEEEEEEENS5_IJNSA_ILi64EEESF_NSA_ILi32EEEEEENS_12float_e5m2_tENS5_IJlSC_lEEESI_SJ_NS4_8TiledMMAINS4_8MMA_AtomIJNS4_10MMA_TraitsINS4_19SM100_MMA_F8F6F4_SSEJSI_SI_fSF_SF_NS4_17integral_constantINS4_4UMMA5MajorELSQ_0EEESR_NSO_INSP_7ScaleInELSS_0EEEST_EEEEEENS4_6LayoutINS5_IJSC_SC_SC_EEENS5_IJNSA_ILi0EEESY_SY_EEEEENS5_IJNS4_10UnderscoreES11_S11_EEEEENS4_23SM90_TMA_LOAD_MULTICASTENS4_14ComposedLayoutINS4_7SwizzleILi1ELi4ELi3EEENS4_18smem_ptr_flag_bitsILi8EEENSW_INS5_IJNSA_ILi8EEESG_EEENS5_IJSG_SC_EEEEEEEvNS4_8identityES14_S1E_vS1F_EENS_8epilogue10collective18CollectiveEpilogueINS1H_23Sm100TmaWarpSpecializedILi1ELi1ELi32ELb0ELb0EEEJSH_NS5_IJNSW_ISF_SC_EES1M_EEESI_SJ_SI_SJ_NS1H_6fusion15FusionCallbacksIS1L_NS1O_17LinearCombinationISI_fSI_fLNS_15FloatRoundStyleE2EEESH_S1N_JEEENS4_5SM1004TMEM4LOAD26SM100_TMEM_LOAD_16dp32b32xENS4_13SM90_TMA_LOADENS15_INS16_ILi2ELi4ELi3EEES19_NSW_INS5_IJS1A_SF_EEENS5_IJSF_SC_EEEEEEENS4_39AutoVectorizingCopyWithAssumedAlignmentILi128EEENS4_14SM90_TMA_STOREES23_S25_S25_EEEvvEEEEvNT_6ParamsE)
	.align		4
        /*000c*/ 	.word	index@(__assertfail)
	.align		4
        /*0010*/ 	.word	0x00000000
	.align		4
        /*0014*/ 	.word	0xfffffffe
	.align		4
        /*0018*/ 	.word	0x00000000
	.align		4
        /*001c*/ 	.word	0xfffffffd
	.align		4
        /*0020*/ 	.word	0x00000000
	.align		4
        /*0024*/ 	.word	0xfffffffc


//--------------------- .nv.constant4             --------------------------
	.section	.nv.constant4,"a",@progbits
	.align	8
	.align		8
.nv.constant4:
        /*0000*/ 	.dword	__assertfail
	.align		8
        /*0008*/ 	.dword	__unnamed_1
	.align		8
        /*0010*/ 	.dword	__unnamed_2
	.align		8
        /*0018*/ 	.dword	_ZN40_INTERNAL_79586223_4_k_cu_f5c92ad9_181904cuda3std3__45__cpo5beginE
	.align		8
        /*0020*/ 	.dword	_ZN40_INTERNAL_79586223_4_k_cu_f5c92ad9_181904cuda3std3__45__cpo3endE
	.align		8
        /*0028*/ 	.dword	_ZN40_INTERNAL_79586223_4_k_cu_f5c92ad9_181904cuda3std3__45__cpo6cbeginE
	.align		8
        /*0030*/ 	.dword	_ZN40_INTERNAL_79586223_4_k_cu_f5c92ad9_181904cuda3std3__45__cpo4cendE
	.align		8
        /*0038*/ 	.dword	_ZN40_INTERNAL_79586223_4_k_cu_f5c92ad9_181904cuda3std3__442_GLOBAL__N__79586223_4_k_cu_f5c92ad9_181906ignoreE
	.align		8
        /*0040*/ 	.dword	_ZN40_INTERNAL_79586223_4_k_cu_f5c92ad9_181904cuda3std3__419piecewise_constructE
	.align		8
        /*0048*/ 	.dword	_ZN40_INTERNAL_79586223_4_k_cu_f5c92ad9_181904cuda3std3__48in_placeE
	.align		8
        /*0050*/ 	.dword	_ZN40_INTERNAL_79586223_4_k_cu_f5c92ad9_181904cuda3std6ranges3__45__cpo4swapE
	.align		8
        /*0058*/ 	.dword	_ZN40_INTERNAL_79586223_4_k_cu_f5c92ad9_181904cuda3std6ranges3__45__cpo9iter_moveE
	.align		8
        /*0060*/ 	.dword	_ZN40_INTERNAL_79586223_4_k_cu_f5c92ad9_181904cute7productE
	.align		8
        /*0068*/ 	.dword	_ZN40_INTERNAL_79586223_4_k_cu_f5c92ad9_181904cute1_E
	.align		8
        /*0070*/ 	.dword	$str$25
	.align		8
        /*0078*/ 	.dword	$str$26
	.align		8
        /*0080*/ 	.dword	$str$27
	.align		8
        /*0088*/ 	.dword	$str$28


//--------------------- .text._ZN7cutlass13device_kernelINS_4gemm6kernel13GemmUniversalIN4cute5tupleIJiiiiEEENS1_10collective13CollectiveMmaINS1_35MainloopSm100TmaUmmaWarpSpecializedILi54ELi2ELi4ENS5_IJNS4_1CILi4EEESB_NSA_ILi1EEEEEEEENS5_IJNSA_ILi64EEESF_NSA_ILi32EEEEEENS_12float_e5m2_tENS5_IJlSC_lEEESI_SJ_NS4_8TiledMMAINS4_8MMA_AtomIJNS4_10MMA_TraitsINS4_19SM100_MMA_F8F6F4_SSEJSI_SI_fSF_SF_NS4_17integral_constantINS4_4UMMA5MajorELSQ_0EEESR_NSO_INSP_7ScaleInELSS_0EEEST_EEEEEENS4_6LayoutINS5_IJSC_SC_SC_EEENS5_IJNSA_ILi0EEESY_SY_EEEEENS5_IJNS4_10UnderscoreES11_S11_EEEEENS4_23SM90_TMA_LOAD_MULTICASTENS4_14ComposedLayoutINS4_7SwizzleILi1ELi4ELi3EEENS4_18smem_ptr_flag_bitsILi8EEENSW_INS5_IJNSA_ILi8EEESG_EEENS5_IJSG_SC_EEEEEEEvNS4_8identityES14_S1E_vS1F_EENS_8epilogue10collective18CollectiveEpilogueINS1H_23Sm100TmaWarpSpecializedILi1ELi1ELi32ELb0ELb0EEEJSH_NS5_IJNSW_ISF_SC_EES1M_EEESI_SJ_SI_SJ_NS1H_6fusion15FusionCallbacksIS1L_NS1O_17LinearCombinationISI_fSI_fLNS_15FloatRoundStyleE2EEESH_S1N_JEEENS4_5SM1004TMEM4LOAD26SM100_TMEM_LOAD_16dp32b32xENS4_13SM90_TMA_LOADENS15_INS16_ILi2ELi4ELi3EEES19_NSW_INS5_IJS1A_SF_EEENS5_IJSF_SC_EEEEEEENS4_39AutoVectorizingCopyWithAssumedAlignmentILi128EEENS4_14SM90_TMA_STOREES23_S25_S25_EEEvvEEEEvNT_6ParamsE --------------------------
	.section	.text._ZN7cutlass13device_kernelINS_4gemm6kernel13GemmUniversalIN4cute5tupleIJiiiiEEENS1_10collective13CollectiveMmaINS1_35MainloopSm100TmaUmmaWarpSpecializedILi54ELi2ELi4ENS5_IJNS4_1CILi4EEESB_NSA_ILi1EEEEEEEENS5_IJNSA_ILi64EEESF_NSA_ILi32EEEEEENS_12float_e5m2_tENS5_IJlSC_lEEESI_SJ_NS4_8TiledMMAINS4_8MMA_AtomIJNS4_10MMA_TraitsINS4_19SM100_MMA_F8F6F4_SSEJSI_SI_fSF_SF_NS4_17integral_constantINS4_4UMMA5MajorELSQ_0EEESR_NSO_INSP_7ScaleInELSS_0EEEST_EEEEEENS4_6LayoutINS5_IJSC_SC_SC_EEENS5_IJNSA_ILi0EEESY_SY_EEEEENS5_IJNS4_10UnderscoreES11_S11_EEEEENS4_23SM90_TMA_LOAD_MULTICASTENS4_14ComposedLayoutINS4_7SwizzleILi1ELi4ELi3EEENS4_18smem_ptr_flag_bitsILi8EEENSW_INS5_IJNSA_ILi8EEESG_EEENS5_IJSG_SC_EEEEEEEvNS4_8identityES14_S1E_vS1F_EENS_8epilogue10collective18CollectiveEpilogueINS1H_23Sm100TmaWarpSpecializedILi1ELi1ELi32ELb0ELb0EEEJSH_NS5_IJNSW_ISF_SC_EES1M_EEESI_SJ_SI_SJ_NS1H_6fusion15FusionCallbacksIS1L_NS1O_17LinearCombinationISI_fSI_fLNS_15FloatRoundStyleE2EEESH_S1N_JEEENS4_5SM1004TMEM4LOAD26SM100_TMEM_LOAD_16dp32b32xENS4_13SM90_TMA_LOADENS15_INS16_ILi2ELi4ELi3EEES19_NSW_INS5_IJS1A_SF_EEENS5_IJSF_SC_EEEEEEENS4_39AutoVectorizingCopyWithAssumedAlignmentILi128EEENS4_14SM90_TMA_STOREES23_S25_S25_EEEvvEEEEvNT_6ParamsE,"ax",@progbits
	.align	128
.text._ZN7cutlass13device_kernelINS_4gemm6kernel13GemmUniversalIN4cute5tupleIJiiiiEEENS1_10collective13CollectiveMmaINS1_35MainloopSm100TmaUmmaWarpSpecializedILi54ELi2ELi4ENS5_IJNS4_1CILi4EEESB_NSA_ILi1EEEEEEEENS5_IJNSA_ILi64EEESF_NSA_ILi32EEEEEENS_12float_e5m2_tENS5_IJlSC_lEEESI_SJ_NS4_8TiledMMAINS4_8MMA_AtomIJNS4_10MMA_TraitsINS4_19SM100_MMA_F8F6F4_SSEJSI_SI_fSF_SF_NS4_17integral_constantINS4_4UMMA5MajorELSQ_0EEESR_NSO_INSP_7ScaleInELSS_0EEEST_EEEEEENS4_6LayoutINS5_IJSC_SC_SC_EEENS5_IJNSA_ILi0EEESY_SY_EEEEENS5_IJNS4_10UnderscoreES11_S11_EEEEENS4_23SM90_TMA_LOAD_MULTICASTENS4_14ComposedLayoutINS4_7SwizzleILi1ELi4ELi3EEENS4_18smem_ptr_flag_bitsILi8EEENSW_INS5_IJNSA_ILi8EEESG_EEENS5_IJSG_SC_EEEEEEEvNS4_8identityES14_S1E_vS1F_EENS_8epilogue10collective18CollectiveEpilogueINS1H_23Sm100TmaWarpSpecializedILi1ELi1ELi32ELb0ELb0EEEJSH_NS5_IJNSW_ISF_SC_EES1M_EEESI_SJ_SI_SJ_NS1H_6fusion15FusionCallbacksIS1L_NS1O_17LinearCombinationISI_fSI_fLNS_15FloatRoundStyleE2EEESH_S1N_JEEENS4_5SM1004TMEM4LOAD26SM100_TMEM_LOAD_16dp32b32xENS4_13SM90_TMA_LOADENS15_INS16_ILi2ELi4ELi3EEES19_NSW_INS5_IJS1A_SF_EEENS5_IJSF_SC_EEEEEEENS4_39AutoVectorizingCopyWithAssumedAlignmentILi128EEENS4_14SM90_TMA_STOREES23_S25_S25_EEEvvEEEEvNT_6ParamsE:
        .type           _ZN7cutlass13device_kernelINS_4gemm6kernel13GemmUniversalIN4cute5tupleIJiiiiEEENS1_10collective13CollectiveMmaINS1_35MainloopSm100TmaUmmaWarpSpecializedILi54ELi2ELi4ENS5_IJNS4_1CILi4EEESB_NSA_ILi1EEEEEEEENS5_IJNSA_ILi64EEESF_NSA_ILi32EEEEEENS_12float_e5m2_tENS5_IJlSC_lEEESI_SJ_NS4_8TiledMMAINS4_8MMA_AtomIJNS4_10MMA_TraitsINS4_19SM100_MMA_F8F6F4_SSEJSI_SI_fSF_SF_NS4_17integral_constantINS4_4UMMA5MajorELSQ_0EEESR_NSO_INSP_7ScaleInELSS_0EEEST_EEEEEENS4_6LayoutINS5_IJSC_SC_SC_EEENS5_IJNSA_ILi0EEESY_SY_EEEEENS5_IJNS4_10UnderscoreES11_S11_EEEEENS4_23SM90_TMA_LOAD_MULTICASTENS4_14ComposedLayoutINS4_7SwizzleILi1ELi4ELi3EEENS4_18smem_ptr_flag_bitsILi8EEENSW_INS5_IJNSA_ILi8EEESG_EEENS5_IJSG_SC_EEEEEEEvNS4_8identityES14_S1E_vS1F_EENS_8epilogue10collective18CollectiveEpilogueINS1H_23Sm100TmaWarpSpecializedILi1ELi1ELi32ELb0ELb0EEEJSH_NS5_IJNSW_ISF_SC_EES1M_EEESI_SJ_SI_SJ_NS1H_6fusion15FusionCallbacksIS1L_NS1O_17LinearCombinationISI_fSI_fLNS_15FloatRoundStyleE2EEESH_S1N_JEEENS4_5SM1004TMEM4LOAD26SM100_TMEM_LOAD_16dp32b32xENS4_13SM90_TMA_LOADENS15_INS16_ILi2ELi4ELi3EEES19_NSW_INS5_IJS1A_SF_EEENS5_IJSF_SC_EEEEEEENS4_39AutoVectorizingCopyWithAssumedAlignmentILi128EEENS4_14SM90_TMA_STOREES23_S25_S25_EEEvvEEEEvNT_6ParamsE,@function
        .size           _ZN7cutlass13device_kernelINS_4gemm6kernel13GemmUniversalIN4cute5tupleIJiiiiEEENS1_10collective13CollectiveMmaINS1_35MainloopSm100TmaUmmaWarpSpecializedILi54ELi2ELi4ENS5_IJNS4_1CILi4EEESB_NSA_ILi1EEEEEEEENS5_IJNSA_ILi64EEESF_NSA_ILi32EEEEEENS_12float_e5m2_tENS5_IJlSC_lEEESI_SJ_NS4_8TiledMMAINS4_8MMA_AtomIJNS4_10MMA_TraitsINS4_19SM100_MMA_F8F6F4_SSEJSI_SI_fSF_SF_NS4_17integral_constantINS4_4UMMA5MajorELSQ_0EEESR_NSO_INSP_7ScaleInELSS_0EEEST_EEEEEENS4_6LayoutINS5_IJSC_SC_SC_EEENS5_IJNSA_ILi0EEESY_SY_EEEEENS5_IJNS4_10UnderscoreES11_S11_EEEEENS4_23SM90_TMA_LOAD_MULTICASTENS4_14ComposedLayoutINS4_7SwizzleILi1ELi4ELi3EEENS4_18smem_ptr_flag_bitsILi8EEENSW_INS5_IJNSA_ILi8EEESG_EEENS5_IJSG_SC_EEEEEEEvNS4_8identityES14_S1E_vS1F_EENS_8epilogue10collective18CollectiveEpilogueINS1H_23Sm100TmaWarpSpecializedILi1ELi1ELi32ELb0ELb0EEEJSH_NS5_IJNSW_ISF_SC_EES1M_EEESI_SJ_SI_SJ_NS1H_6fusion15FusionCallbacksIS1L_NS1O_17LinearCombinationISI_fSI_fLNS_15FloatRoundStyleE2EEESH_S1N_JEEENS4_5SM1004TMEM4LOAD26SM100_TMEM_LOAD_16dp32b32xENS4_13SM90_TMA_LOADENS15_INS16_ILi2ELi4ELi3EEES19_NSW_INS5_IJS1A_SF_EEENS5_IJSF_SC_EEEEEEENS4_39AutoVectorizingCopyWithAssumedAlignmentILi128EEENS4_14SM90_TMA_STOREES23_S25_S25_EEEvvEEEEvNT_6ParamsE,(.L_x_286 - _ZN7cutlass13device_kernelINS_4gemm6kernel13GemmUniversalIN4cute5tupleIJiiiiEEENS1_10collective13CollectiveMmaINS1_35MainloopSm100TmaUmmaWarpSpecializedILi54ELi2ELi4ENS5_IJNS4_1CILi4EEESB_NSA_ILi1EEEEEEEENS5_IJNSA_ILi64EEESF_NSA_ILi32EEEEEENS_12float_e5m2_tENS5_IJlSC_lEEESI_SJ_NS4_8TiledMMAINS4_8MMA_AtomIJNS4_10MMA_TraitsINS4_19SM100_MMA_F8F6F4_SSEJSI_SI_fSF_SF_NS4_17integral_constantINS4_4UMMA5MajorELSQ_0EEESR_NSO_INSP_7ScaleInELSS_0EEEST_EEEEEENS4_6LayoutINS5_IJSC_SC_SC_EEENS5_IJNSA_ILi0EEESY_SY_EEEEENS5_IJNS4_10UnderscoreES11_S11_EEEEENS4_23SM90_TMA_LOAD_MULTICASTENS4_14ComposedLayoutINS4_7SwizzleILi1ELi4ELi3EEENS4_18smem_ptr_flag_bitsILi8EEENSW_INS5_IJNSA_ILi8EEESG_EEENS5_IJSG_SC_EEEEEEEvNS4_8identityES14_S1E_vS1F_EENS_8epilogue10collective18CollectiveEpilogueINS1H_23Sm100TmaWarpSpecializedILi1ELi1ELi32ELb0ELb0EEEJSH_NS5_IJNSW_ISF_SC_EES1M_EEESI_SJ_SI_SJ_NS1H_6fusion15FusionCallbacksIS1L_NS1O_17LinearCombinationISI_fSI_fLNS_15FloatRoundStyleE2EEESH_S1N_JEEENS4_5SM1004TMEM4LOAD26SM100_TMEM_LOAD_16dp32b32xENS4_13SM90_TMA_LOADENS15_INS16_ILi2ELi4ELi3EEES19_NSW_INS5_IJS1A_SF_EEENS5_IJSF_SC_EEEEEEENS4_39AutoVectorizingCopyWithAssumedAlignmentILi128EEENS4_14SM90_TMA_STOREES23_S25_S25_EEEvvEEEEvNT_6ParamsE)
        .other          _ZN7cutlass13device_kernelINS_4gemm6kernel13GemmUniversalIN4cute5tupleIJiiiiEEENS1_10collective13CollectiveMmaINS1_35MainloopSm100TmaUmmaWarpSpecializedILi54ELi2ELi4ENS5_IJNS4_1CILi4EEESB_NSA_ILi1EEEEEEEENS5_IJNSA_ILi64EEESF_NSA_ILi32EEEEEENS_12float_e5m2_tENS5_IJlSC_lEEESI_SJ_NS4_8TiledMMAINS4_8MMA_AtomIJNS4_10MMA_TraitsINS4_19SM100_MMA_F8F6F4_SSEJSI_SI_fSF_SF_NS4_17integral_constantINS4_4UMMA5MajorELSQ_0EEESR_NSO_INSP_7ScaleInELSS_0EEEST_EEEEEENS4_6LayoutINS5_IJSC_SC_SC_EEENS5_IJNSA_ILi0EEESY_SY_EEEEENS5_IJNS4_10UnderscoreES11_S11_EEEEENS4_23SM90_TMA_LOAD_MULTICASTENS4_14ComposedLayoutINS4_7SwizzleILi1ELi4ELi3EEENS4_18smem_ptr_flag_bitsILi8EEENSW_INS5_IJNSA_ILi8EEESG_EEENS5_IJSG_SC_EEEEEEEvNS4_8identityES14_S1E_vS1F_EENS_8epilogue10collective18CollectiveEpilogueINS1H_23Sm100TmaWarpSpecializedILi1ELi1ELi32ELb0ELb0EEEJSH_NS5_IJNSW_ISF_SC_EES1M_EEESI_SJ_SI_SJ_NS1H_6fusion15FusionCallbacksIS1L_NS1O_17LinearCombinationISI_fSI_fLNS_15FloatRoundStyleE2EEESH_S1N_JEEENS4_5SM1004TMEM4LOAD26SM100_TMEM_LOAD_16dp32b32xENS4_13SM90_TMA_LOADENS15_INS16_ILi2ELi4ELi3EEES19_NSW_INS5_IJS1A_SF_EEENS5_IJSF_SC_EEEEEEENS4_39AutoVectorizingCopyWithAssumedAlignmentILi128EEENS4_14SM90_TMA_STOREES23_S25_S25_EEEvvEEEEvNT_6ParamsE,@"STO_CUDA_ENTRY STV_DEFAULT"
_ZN7cutlass13device_kernelINS_4gemm6kernel13GemmUniversalIN4cute5tupleIJiiiiEEENS1_10collective13CollectiveMmaINS1_35MainloopSm100TmaUmmaWarpSpecializedILi54ELi2ELi4ENS5_IJNS4_1CILi4EEESB_NSA_ILi1EEEEEEEENS5_IJNSA_ILi64EEESF_NSA_ILi32EEEEEENS_12float_e5m2_tENS5_IJlSC_lEEESI_SJ_NS4_8TiledMMAINS4_8MMA_AtomIJNS4_10MMA_TraitsINS4_19SM100_MMA_F8F6F4_SSEJSI_SI_fSF_SF_NS4_17integral_constantINS4_4UMMA5MajorELSQ_0EEESR_NSO_INSP_7ScaleInELSS_0EEEST_EEEEEENS4_6LayoutINS5_IJSC_SC_SC_EEENS5_IJNSA_ILi0EEESY_SY_EEEEENS5_IJNS4_10UnderscoreES11_S11_EEEEENS4_23SM90_TMA_LOAD_MULTICASTENS4_14ComposedLayoutINS4_7SwizzleILi1ELi4ELi3EEENS4_18smem_ptr_flag_bitsILi8EEENSW_INS5_IJNSA_ILi8EEESG_EEENS5_IJSG_SC_EEEEEEEvNS4_8identityES14_S1E_vS1F_EENS_8epilogue10collective18CollectiveEpilogueINS1H_23Sm100TmaWarpSpecializedILi1ELi1ELi32ELb0ELb0EEEJSH_NS5_IJNSW_ISF_SC_EES1M_EEESI_SJ_SI_SJ_NS1H_6fusion15FusionCallbacksIS1L_NS1O_17LinearCombinationISI_fSI_fLNS_15FloatRoundStyleE2EEESH_S1N_JEEENS4_5SM1004TMEM4LOAD26SM100_TMEM_LOAD_16dp32b32xENS4_13SM90_TMA_LOADENS15_INS16_ILi2ELi4ELi3EEES19_NSW_INS5_IJS1A_SF_EEENS5_IJSF_SC_EEEEEEENS4_39AutoVectorizingCopyWithAssumedAlignmentILi128EEENS4_14SM90_TMA_STOREES23_S25_S25_EEEvvEEEEvNT_6ParamsE:
[----:B------:R-:W1:Y:S01]  /*0000*/  LDC R1, c[0x0][0x37c] ;  /* 0x0000df00ff017b82 */ /* 0x000e620000000800 */
[----:B------:R-:W2:Y:S01]  /*0010*/  S2R R76, SR_TID.X ;  /* 0x00000000004c7919 */ /* 0x000ea20000002100 */
[----:B------:R-:W3:Y:S01]  /*0020*/  LDCU.64 UR6, c[0x0][0x890] ;  /* 0x00011200ff0677ac */ /* 0x000ee20008000a00 */
[----:B------:R-:W-:Y:S01]  /*0030*/  PRMT R79, RZ, 0x7610, R79 ;  /* 0x00007610ff4f7816 */ /* 0x000fe2000000004f */
[----:B------:R-:W4:Y:S01]  /*0040*/  LDCU.64 UR52, c[0x0][0x358] ;  /* 0x00006b00ff3477ac */ /* 0x000f220008000a00 */
[----:B------:R-:W-:Y:S02]  /*0050*/  ELECT P3, URZ, PT ;  /* 0x0000000000ff782f */ /* 0x000fe40003860000 */
[----:B---3--:R-:W-:-:S04]  /*0060*/  ISETP.NE.U32.AND P0, PT, RZ, UR6, PT ;  /* 0x00000006ff007c0c */ /* 0x008fc8000bf05070 */
[----:B------:R-:W-:Y:S02]  /*0070*/  ISETP.NE.AND.EX P1, PT, RZ, UR7, PT, P0 ;  /* 0x00000007ff007c0c */ /* 0x000fe4000bf25300 */
[----:B--2---:R-:W-:-:S05]  /*0080*/  SHF.R.U32.HI R80, RZ, 0x5, R76 ;  /* 0x00000005ff507819 */ /* 0x004fca000001164c */
[----:B------:R-:W2:Y:S02]  /*0090*/  SHFL.IDX PT, R0, R80, RZ, 0x1f ;  /* 0x00001fff50007589 */ /* 0x000ea400000e0000 */
[----:B--2---:R-:W-:-:S04]  /*00a0*/  R2UR UR10, R0 ;  /* 0x00000000000a72ca */ /* 0x004fc800000e0000 */
[----:B-1--4-:R-:W-:Y:S05]  /*00b0*/  @P1 BRA `(.L_x_0) ;  /* 0x00000000002c1947 */ /* 0x012fea0003800000 */
[----:B------:R-:W1:Y:S02]  /*00c0*/  LDCU.64 UR4, c[0x0][0x888] ;  /* 0x00011100ff0477ac */ /* 0x000e640008000a00 */
[----:B-1----:R-:W-:-:S04]  /*00d0*/  UISETP.NE.U32.AND UP0, UPT, UR4, URZ, UPT ;  /* 0x000000ff0400728c */ /* 0x002fc8000bf05070 */
[----:B------:R-:W-:-:S09]  /*00e0*/  UISETP.NE.AND.EX UP0, UPT, UR5, URZ, UPT, UP0 ;  /* 0x000000ff0500728c */ /* 0x000fd2000bf05300 */
[----:B------:R-:W-:Y:S05]  /*00f0*/  BRA.U !UP0, `(.L_x_1) ;  /* 0x0000000108107547 */ /* 0x000fea000b800000 */
[----:B------:R-:W1:Y:S02]  /*0100*/  LDC.64 R2, c[0x0][0x888] ;  /* 0x00022200ff027b82 */ /* 0x000e640000000a00 */
[----:B-1----:R1:W5:Y:S01]  /*0110*/  LDG.E R39, desc[UR52][R2.64] ;  /* 0x0000003402277981 */ /* 0x002362000c1e1900 */
[----:B------:R-:W-:Y:S01]  /*0120*/  HFMA2 R79, -RZ, RZ, 0, 5.9604644775390625e-08 ;  /* 0x00000001ff4f7431 */ /* 0x000fe200000001ff */
[----:B------:R-:W-:Y:S05]  /*0130*/  BRA `(.L_x_0) ;  /* 0x00000000000c7947 */ /* 0x000fea0003800000 */
.L_x_1:
[----:B------:R-:W1:Y:S01]  /*0140*/  LDCU UR4, c[0x0][0x880] ;  /* 0x00011000ff0477ac */ /* 0x000e620008000800 */
[----:B------:R-:W-:Y:S01]  /*0150*/  HFMA2 R79, -RZ, RZ, 0, 5.9604644775390625e-08 ;  /* 0x00000001ff4f7431 */ /* 0x000fe200000001ff */
[----:B-1----:R-:W-:-:S07]  /*0160*/  MOV R39, UR4 ;  /* 0x0000000400277c02 */ /* 0x002fce0008000f00 */
.L_x_0:
[----:B------:R-:W2:Y:S02]  /*0170*/  LDCU.64 UR4, c[0x0][0x8b0] ;  /* 0x00011600ff0477ac */ /* 0x000ea40008000a00 */
[----:B--2---:R-:W-:-:S04]  /*0180*/  UISETP.NE.U32.AND UP0, UPT, UR4, URZ, UPT ;  /* 0x000000ff0400728c */ /* 0x004fc8000bf05070 */
[----:B------:R-:W-:-:S09]  /*0190*/  UISETP.NE.AND.EX UP0, UPT, UR5, URZ, UPT, UP0 ;  /* 0x000000ff0500728c */ /* 0x000fd2000bf05300 */
[----:B------:R-:W-:Y:S05]  /*01a0*/  BRA.U UP0, `(.L_x_2) ;  /* 0x0000000100247547 */ /* 0x000fea000b800000 */
[----:B------:R-:W2:Y:S02]  /*01b0*/  LDCU.64 UR4, c[0x0][0x8a8] ;  /* 0x00011500ff0477ac */ /* 0x000ea40008000a00 */
[----:B--2---:R-:W-:-:S04]  /*01c0*/  UISETP.NE.U32.AND UP0, UPT, UR4, URZ, UPT ;  /* 0x000000ff0400728c */ /* 0x004fc8000bf05070 */
[----:B------:R-:W-:-:S09]  /*01d0*/  UISETP.NE.AND.EX UP0, UPT, UR5, URZ, UPT, UP0 ;  /* 0x000000ff0500728c */ /* 0x000fd2000bf05300 */
[----:B------:R-:W-:Y:S05]  /*01e0*/  BRA.U !UP0, `(.L_x_3) ;  /* 0x00000001080c7547 */ /* 0x000fea000b800000 */
[----:B-1----:R-:W1:Y:S02]  /*01f0*/  LDC.64 R2, c[0x0][0x8a8] ;  /* 0x00022a00ff027b82 */ /* 0x002e640000000a00 */
[----:B-1----:R2:W5:Y:S01]  /*0200*/  LDG.E R38, desc[UR52][R2.64] ;  /* 0x0000003402267981 */ /* 0x002562000c1e1900 */
[----:B------:R-:W-:Y:S05]  /*0210*/  BRA `(.L_x_2) ;  /* 0x0000000000087947 */ /* 0x000fea0003800000 */
.L_x_3:
[----:B------:R-:W2:Y:S02]  /*0220*/  LDCU UR4, c[0x0][0x8a0] ;  /* 0x00011400ff0477ac */ /* 0x000ea40008000800 */
[----:B--2---:R-:W-:Y:S02]  /*0230*/  MOV R38, UR4 ;  /* 0x0000000400267c02 */ /* 0x004fe40008000f00 */
.L_x_2:
[----:B------:R-:W-:Y:S01]  /*0240*/  IMAD.U32 R0, RZ, RZ, UR10 ;  /* 0x0000000aff007e24 */ /* 0x000fe2000f8e00ff */
[----:B------:R-:W-:Y:S04]  /*0250*/  BSSY.RECONVERGENT B0, `(.L_x_4) ;  /* 0x000000c000007945 */ /* 0x000fe80003800200 */
[C---:B------:R-:W-:Y:S02]  /*0260*/  ISETP.NE.OR P2, PT, R0.reuse, 0x1, !P3 ;  /* 0x000000010000780c */ /* 0x040fe40005f45670 */
[----:B------:R-:W-:-:S11]  /*0270*/  ISETP.NE.OR P1, PT, R0, 0x3, !P3 ;  /* 0x000000030000780c */ /* 0x000fd60005f25670 */
[----:B------:R-:W-:Y:S05]  /*0280*/  @P2 BRA `(.L_x_5) ;  /* 0x0000000000202947 */ /* 0x000fea0003800000 */
[----:B------:R-:W3:Y:S02]  /*0290*/  LDCU.64 UR4, c[0x0][0x348] ;  /* 0x00006900ff0477ac */ /* 0x000ee40008000a00 */
[----:B---3--:R-:W-:Y:S02]  /*02a0*/  UIADD3 UR8, UP1, UPT, UR4, 0x80, URZ ;  /* 0x0000008004087890 */ /* 0x008fe4000ff3e0ff */
[----:B------:R-:W-:Y:S02]  /*02b0*/  UIADD3 UR4, UP0, UPT, UR4, 0x180, URZ ;  /* 0x0000018004047890 */ /* 0x000fe4000ff1e0ff */
[----:B------:R-:W-:Y:S02]  /*02c0*/  UIADD3.X UR9, UPT, UPT, URZ, UR5, URZ, UP1, !UPT ;  /* 0x00000005ff097290 */ /* 0x000fe40008ffe4ff */
[----:B------:R-:W-:-:S07]  /*02d0*/  UIADD3.X UR5, UPT, UPT, URZ, UR5, URZ, UP0, !UPT ;  /* 0x00000005ff057290 */ /* 0x000fce00087fe4ff */
[----:B------:R3:W-:Y:S02]  /*02e0*/  UTMACCTL.PF [UR8] ;  /* 0x00000000080079b9 */ /* 0x0007e40008040000 */
[----:B------:R3:W-:Y:S02]  /*02f0*/  UTMACCTL.PF [UR4] ;  /* 0x00000000040079b9 */ /* 0x0007e40008040000 */
[----:B---3--:R-:W-:Y:S01]  /*0300*/  NOP ;  /* 0x0000000000007918 */ /* 0x008fe20000000000 */
.L_x_5:
[----:B------:R-:W-:Y:S05]  /*0310*/  BSYNC.RECONVERGENT B0 ;  /* 0x0000000000007941 */ /* 0x000fea0003800200 */
.L_x_4:
[----:B------:R-:W-:Y:S04]  /*0320*/  BSSY.RECONVERGENT B0, `(.L_x_6) ;  /* 0x000000a000007945 */ /* 0x000fe80003800200 */
        /* <DEDUP_REMOVED lines=9> */
.L_x_7:
[----:B------:R-:W-:Y:S05]  /*03c0*/  BSYNC.RECONVERGENT B0 ;  /* 0x0000000000007941 */ /* 0x000fea0003800200 */
.L_x_6:
[----:B------:R-:W3:Y:S01]  /*03d0*/  LDCU.64 UR4, c[0x0][0x888] ;  /* 0x00011100ff0477ac */ /* 0x000ee20008000a00 */
[----:B------:R-:W-:Y:S01]  /*03e0*/  ISETP.NE.AND.EX P0, PT, RZ, UR7, PT, P0 ;  /* 0x00000007ff007c0c */ /* 0x000fe2000bf05300 */
[----:B------:R-:W-:Y:S01]  /*03f0*/  UPLOP3.LUT UP3, UPT, UPT, UPT, UPT, 0x80, 0x8 ;  /* 0x000000000008789c */ /* 0x000fe20003f6f070 */
[----:B---3--:R-:W-:-:S04]  /*0400*/  ISETP.NE.U32.AND P1, PT, RZ, UR4, PT ;  /* 0x00000004ff007c0c */ /* 0x008fc8000bf25070 */
[----:B------:R-:W-:-:S13]  /*0410*/  ISETP.NE.AND.EX P1, PT, RZ, UR5, PT, P1 ;  /* 0x00000005ff007c0c */ /* 0x000fda000bf25310 */
[----:B------:R-:W-:Y:S05]  /*0420*/  @P1 BRA P0, `(.L_x_8) ;  /* 0x0000000000281947 */ /* 0x000fea0000000000 */
[----:B------:R-:W-:Y:S01]  /*0430*/  UISETP.NE.U32.AND UP0, UPT, UR6, URZ, UPT ;  /* 0x000000ff0600728c */ /* 0x000fe2000bf05070 */
[----:B-----5:R-:W-:Y:S01]  /*0440*/  FSETP.NEU.AND P0, PT, R39, RZ, PT ;  /* 0x000000ff2700720b */ /* 0x020fe20003f0d000 */
[----:B------:R-:W-:Y:S02]  /*0450*/  UISETP.NE.U32.AND UP2, UPT, UR4, URZ, UPT ;  /* 0x000000ff0400728c */ /* 0x000fe4000bf45070 */
[----:B------:R-:W-:Y:S02]  /*0460*/  UISETP.NE.AND.EX UP1, UPT, UR7, URZ, UPT, UP0 ;  /* 0x000000ff0700728c */ /* 0x000fe4000bf25300 */
[----:B------:R-:W-:-:S04]  /*0470*/  UISETP.NE.AND.EX UP0, UPT, UR5, URZ, UPT, UP2 ;  /* 0x000000ff0500728c */ /* 0x000fc8000bf05320 */
[----:B------:R-:W-:-:S04]  /*0480*/  USEL UR4, URZ, 0xffffffff, UP0 ;  /* 0xffffffffff047887 */ /* 0x000fc80008000000 */
[----:B------:R-:W-:Y:S01]  /*0490*/  VOTEU.ANY UP0, P0 ;  /* 0x0000000000ff7886 */ /* 0x000fe20000000100 */
[----:B------:R-:W-:-:S04]  /*04a0*/  @!UP1 USEL UR4, URZ, 0xffffffff, UP0 ;  /* 0xffffffffff049887 */ /* 0x000fc80008000000 */
[----:B------:R-:W-:-:S04]  /*04b0*/  ULOP3.LUT UR4, UR4, 0x1, URZ, 0xc0, !UPT ;  /* 0x0000000104047892 */ /* 0x000fc8000f8ec0ff */
[----:B------:R-:W-:-:S11]  /*04c0*/  UISETP.NE.U32.AND UP3, UPT, UR4, 0x1, UPT ;  /* 0x000000010400788c */ /* 0x000fd6000bf65070 */
.L_x_8:
[----:B-12---:R-:W1:Y:S01]  /*04d0*/  SHFL.IDX PT, R2, R80, RZ, 0x1f ;  /* 0x00001fff50027589 */ /* 0x006e6200000e0000 */
[----:B------:R-:W-:-:S04]  /*04e0*/  UISETP.NE.AND UP0, UPT, UR10, 0x2, UPT ;  /* 0x000000020a00788c */ /* 0x000fc8000bf05270 */
[----:B------:R-:W-:Y:S01]  /*04f0*/  USEL UR26, URZ, 0x1, UP0 ;  /* 0x00000001ff1a7887 */ /* 0x000fe20008000000 */
[----:B-1----:R-:W-:-:S13]  /*0500*/  ISETP.NE.AND P0, PT, R2, RZ, PT ;  /* 0x000000ff0200720c */ /* 0x002fda0003f05270 */
[----:B------:R-:W-:Y:S05]  /*0510*/  @P0 BRA `(.L_x_9) ;  /* 0x0000000400f40947 */ /* 0x000fea0003800000 */
[----:B------:R-:W-:Y:S01]  /*0520*/  ELECT P0, URZ, PT ;  /* 0x0000000000ff782f */ /* 0x000fe20003800000 */
[----:B------:R-:W-:-:S12]  /*0530*/  BSSY.RECONVERGENT B0, `(.L_x_9) ;  /* 0x000007b000007945 */ /* 0x000fd80003800200 */
[----:B------:R-:W-:Y:S05]  /*0540*/  @!P0 BRA `(.L_x_10) ;  /* 0x0000000400e48947 */ /* 0x000fea0003800000 */
[----:B------:R-:W1:Y:S01]  /*0550*/  S2UR UR6, SR_CgaCtaId ;  /* 0x00000000000679c3 */ /* 0x000e620000008800 */
[----:B------:R-:W-:Y:S01]  /*0560*/  UMOV UR7, 0x400 ;  /* 0x0000040000077882 */ /* 0x000fe20000000000 */
[----:B------:R-:W-:Y:S01]  /*0570*/  UMOV UR5, 0x1 ;  /* 0x0000000100057882 */ /* 0x000fe20000000000 */
[----:B------:R-:W-:Y:S01]  /*0580*/  UMOV UR4, 0x7 ;  /* 0x0000000700047882 */ /* 0x000fe20000000000 */
[----:B------:R-:W-:-:S04]  /*0590*/  UIADD3 UR8, UPT, UPT, -UR5, 0x100000, URZ ;  /* 0x0010000005087890 */ /* 0x000fc8000fffe1ff */
[----:B------:R-:W-:Y:S02]  /*05a0*/  USHF.L.U32 UR9, UR8, 0xb, URZ ;  /* 0x0000000b08097899 */ /* 0x000fe400080006ff */
[----:B------:R-:W-:Y:S02]  /*05b0*/  USHF.L.U32 UR8, UR8, 0x1, URZ ;  /* 0x0000000108087899 */ /* 0x000fe400080006ff */
[----:B------:R-:W-:-:S04]  /*05c0*/  UIADD3 UR4, UPT, UPT, -UR4, 0x100000, URZ ;  /* 0x0010000004047890 */ /* 0x000fc8000fffe1ff */
[----:B------:R-:W-:Y:S02]  /*05d0*/  USHF.L.U32 UR5, UR4, 0xb, URZ ;  /* 0x0000000b04057899 */ /* 0x000fe400080006ff */
[----:B------:R-:W-:Y:S02]  /*05e0*/  USHF.L.U32 UR4, UR4, 0x1, URZ ;  /* 0x0000000104047899 */ /* 0x000fe400080006ff */
[----:B-1----:R-:W-:Y:S01]  /*05f0*/  ULEA UR6, UR6, UR7, 0x18 ;  /* 0x0000000706067291 */ /* 0x002fe2000f8ec0ff */
[----:B------:R-:W1:Y:S11]  /*0600*/  FENCE.VIEW.ASYNC.S ;  /* 0x00000000000073c6 */ /* 0x000e760000000000 */
[----:B-1----:R1:W2:Y:S01]  /*0610*/  SYNCS.EXCH.64 URZ, [UR6], UR8 ;  /* 0x0000000806ff75b2 */ /* 0x0022a20008000100 */
[----:B------:R1:W3:Y:S01]  /*0620*/  SYNCS.EXCH.64 URZ, [UR6+0x1b0], UR4 ;  /* 0x0001b00406ff75b2 */ /* 0x0002e20008000100 */
[----:B------:R1:W4:Y:S01]  /*0630*/  SYNCS.EXCH.64 URZ, [UR6+0x8], UR8 ;  /* 0x0000080806ff75b2 */ /* 0x0003220008000100 */
[----:B------:R1:W1:Y:S01]  /*0640*/  SYNCS.EXCH.64 URZ, [UR6+0x1b8], UR4 ;  /* 0x0001b80406ff75b2 */ /* 0x0002620008000100 */
        /* <DEDUP_REMOVED lines=104> */
[----:B--234-:R-:W-:Y:S01]  /*0cd0*/  NOP ;  /* 0x0000000000007918 */ /* 0x01cfe20000000000 */
.L_x_10:
[----:B-1----:R-:W-:Y:S05]  /*0ce0*/  BSYNC.RECONVERGENT B0 ;  /* 0x0000000000007941 */ /* 0x002fea0003800200 */
.L_x_9:
[----:B------:R-:W1:Y:S01]  /*0cf0*/  SHFL.IDX PT, R2, R80, RZ, 0x1f ;  /* 0x00001fff50027589 */ /* 0x000e6200000e0000 */
[----:B------:R-:W-:Y:S01]  /*0d00*/  NOP ;  /* 0x0000000000007918 */ /* 0x000fe20000000000 */
[----:B-1----:R-:W-:-:S13]  /*0d10*/  ISETP.NE.AND P0, PT, R2, 0x1, PT ;  /* 0x000000010200780c */ /* 0x002fda0003f05270 */
[----:B------:R-:W-:Y:S05]  /*0d20*/  @P0 BRA `(.L_x_11) ;  /* 0x0000000000400947 */ /* 0x000fea0003800000 */
        /* <DEDUP_REMOVED lines=9> */
[----:B------:R-:W-:Y:S01]  /*0dc0*/  USHF.L.U32 UR4, UR4, 0x1, URZ ;  /* 0x0000000104047899 */ /* 0x000fe200080006ff */
[----:B------:R-:W-:Y:S01]  /*0dd0*/  ELECT P0, URZ, PT ;  /* 0x0000000000ff782f */ /* 0x000fe20003800000 */
[----:B-1----:R-:W-:Y:S01]  /*0de0*/  ULEA UR6, UR6, UR7, 0x18 ;  /* 0x0000000706067291 */ /* 0x002fe2000f8ec0ff */
[----:B------:R-:W1:Y:S11]  /*0df0*/  FENCE.VIEW.ASYNC.S ;  /* 0x00000000000073c6 */ /* 0x000e760000000000 */
[----:B-1----:R1:W2:Y:S01]  /*0e00*/  SYNCS.EXCH.64 URZ, [UR6+0x360], UR8 ;  /* 0x0003600806ff75b2 */ /* 0x0022a20008000100 */
[----:B------:R1:W3:Y:S01]  /*0e10*/  SYNCS.EXCH.64 URZ, [UR6+0x368], UR4 ;  /* 0x0003680406ff75b2 */ /* 0x0002e20008000100 */
[----:B------:R-:W-:Y:S01]  /*0e20*/  NOP ;  /* 0x0000000000007918 */ /* 0x000fe20000000000 */
.L_x_11:
[----:B------:R-:W4:Y:S01]  /*0e30*/  SHFL.IDX PT, R2, R80, RZ, 0x1f ;  /* 0x00001fff50027589 */ /* 0x000f2200000e0000 */
[----:B------:R-:W-:Y:S01]  /*0e40*/  NOP ;  /* 0x0000000000007918 */ /* 0x000fe20000000000 */
[----:B----4-:R-:W-:-:S13]  /*0e50*/  ISETP.NE.AND P0, PT, R2, 0x3, PT ;  /* 0x000000030200780c */ /* 0x010fda0003f05270 */
[----:B------:R-:W-:Y:S05]  /*0e60*/  @P0 BRA `(.L_x_12) ;  /* 0x0000000000300947 */ /* 0x000fea0003800000 */
[----:B-1----:R-:W1:Y:S01]  /*0e70*/  S2UR UR5, SR_CgaCtaId ;  /* 0x00000000000579c3 */ /* 0x002e620000008800 */
[----:B------:R-:W-:Y:S01]  /*0e80*/  UMOV UR6, 0x400 ;  /* 0x0000040000067882 */ /* 0x000fe20000000000 */
[----:B------:R-:W-:Y:S01]  /*0e90*/  UMOV UR4, 0x20 ;  /* 0x0000002000047882 */ /* 0x000fe20000000000 */
[----:B------:R-:W-:Y:S01]  /*0ea0*/  ELECT P0, URZ, PT ;  /* 0x0000000000ff782f */ /* 0x000fe20003800000 */
[----:B-1----:R-:W-:Y:S02]  /*0eb0*/  ULEA UR5, UR5, UR6, 0x18 ;  /* 0x0000000605057291 */ /* 0x002fe4000f8ec0ff */
[----:B------:R-:W-:-:S04]  /*0ec0*/  UIADD3 UR6, UPT, UPT, -UR4, 0x100000, URZ ;  /* 0x0010000004067890 */ /* 0x000fc8000fffe1ff */
[----:B------:R-:W-:Y:S02]  /*0ed0*/  USHF.L.U32 UR7, UR6, 0xb, URZ ;  /* 0x0000000b06077899 */ /* 0x000fe400080006ff */
[----:B------:R-:W-:Y:S01]  /*0ee0*/  USHF.L.U32 UR6, UR6, 0x1, URZ ;  /* 0x0000000106067899 */ /* 0x000fe200080006ff */
[----:B------:R-:W1:Y:S11]  /*0ef0*/  FENCE.VIEW.ASYNC.S ;  /* 0x00000000000073c6 */ /* 0x000e760000000000 */
[----:B-1----:R4:W1:Y:S01]  /*0f00*/  SYNCS.EXCH.64 URZ, [UR5+0x370], UR6 ;  /* 0x0003700605ff75b2 */ /* 0x0028620008000100 */
[----:B------:R4:W1:Y:S02]  /*0f10*/  SYNCS.EXCH.64 URZ, [UR5+0x378], UR6 ;  /* 0x0003780605ff75b2 */ /* 0x0008640008000100 */
[----:B----4-:R-:W-:Y:S01]  /*0f20*/  NOP ;  /* 0x0000000000007918 */ /* 0x010fe20000000000 */
.L_x_12:
[----:B------:R-:W4:Y:S01]  /*0f30*/  SHFL.IDX PT, R2, R80, RZ, 0x1f ;  /* 0x00001fff50027589 */ /* 0x000f2200000e0000 */
[----:B------:R-:W-:Y:S01]  /*0f40*/  NOP ;  /* 0x0000000000007918 */ /* 0x000fe20000000000 */
[----:B----4-:R-:W-:-:S13]  /*0f50*/  ISETP.NE.AND P0, PT, R2, 0x4, PT ;  /* 0x000000040200780c */ /* 0x010fda0003f05270 */
[----:B------:R-:W-:Y:S05]  /*0f60*/  @P0 BRA `(.L_x_13) ;  /* 0x00000000004c0947 */ /* 0x000fea0003800000 */
[----:B-1----:R-:W1:Y:S01]  /*0f70*/  S2UR UR5, SR_CgaCtaId ;  /* 0x00000000000579c3 */ /* 0x002e620000008800 */
[----:B------:R-:W-:Y:S01]  /*0f80*/  UMOV UR7, 0xe20 ;  /* 0x00000e2000077882 */ /* 0x000fe20000000000 */
[----:B------:R-:W-:Y:S01]  /*0f90*/  UMOV UR6, 0x400 ;  /* 0x0000040000067882 */ /* 0x000fe20000000000 */
[----:B------:R-:W-:Y:S01]  /*0fa0*/  USEL UR7, UR7, 0xc20, UP3 ;  /* 0x00000c2007077887 */ /* 0x000fe20009800000 */
[----:B------:R-:W-:Y:S01]  /*0fb0*/  UMOV UR4, 0x1 ;  /* 0x0000000100047882 */ /* 0x000fe20000000000 */
[----:B------:R-:W-:Y:S01]  /*0fc0*/  ELECT P0, URZ, PT ;  /* 0x0000000000ff782f */ /* 0x000fe20003800000 */
[----:B------:R-:W-:-:S04]  /*0fd0*/  UIADD3 UR8, UPT, UPT, -UR4, 0x100000, URZ ;  /* 0x0010000004087890 */ /* 0x000fc8000fffe1ff */
[----:B------:R-:W-:Y:S02]  /*0fe0*/  USHF.L.U32 UR9, UR8, 0xb, URZ ;  /* 0x0000000b08097899 */ /* 0x000fe400080006ff */
[----:B------:R-:W-:Y:S02]  /*0ff0*/  USHF.L.U32 UR8, UR8, 0x1, URZ ;  /* 0x0000000108087899 */ /* 0x000fe400080006ff */
[----:B-1----:R-:W-:Y:S02]  /*1000*/  ULEA UR5, UR5, UR6, 0x18 ;  /* 0x0000000605057291 */ /* 0x002fe4000f8ec0ff */
[----:B------:R-:W-:-:S04]  /*1010*/  UIADD3 UR6, UPT, UPT, -UR7, 0x100000, URZ ;  /* 0x0010000007067890 */ /* 0x000fc8000fffe1ff */
[----:B------:R-:W-:Y:S02]  /*1020*/  USHF.L.U32 UR7, UR6, 0xb, URZ ;  /* 0x0000000b06077899 */ /* 0x000fe400080006ff */
[----:B------:R-:W-:Y:S01]  /*1030*/  USHF.L.U32 UR6, UR6, 0x1, URZ ;  /* 0x0000000106067899 */ /* 0x000fe200080006ff */
[----:B------:R-:W1:Y:S03]  /*1040*/  FENCE.VIEW.ASYNC.S ;  /* 0x00000000000073c6 */ /* 0x000e660000000000 */
[----:B-1----:R4:W1:Y:S08]  /*1050*/  SYNCS.EXCH.64 URZ, [UR5+0x380], UR8 ;  /* 0x0003800805ff75b2 */ /* 0x0028700008000100 */
[----:B------:R4:W1:Y:S01]  /*1060*/  SYNCS.EXCH.64 URZ, [UR5+0x390], UR6 ;  /* 0x0003900605ff75b2 */ /* 0x0008620008000100 */
[----:B------:R4:W1:Y:S01]  /*1070*/  SYNCS.EXCH.64 URZ, [UR5+0x388], UR8 ;  /* 0x0003880805ff75b2 */ /* 0x0008620008000100 */
[----:B------:R4:W1:Y:S02]  /*1080*/  SYNCS.EXCH.64 URZ, [UR5+0x398], UR6 ;  /* 0x0003980605ff75b2 */ /* 0x0008640008000100 */
[----:B----4-:R-:W-:Y:S01]  /*1090*/  NOP ;  /* 0x0000000000007918 */ /* 0x010fe20000000000 */
.L_x_13:
[----:B------:R-:W4:Y:S01]  /*10a0*/  SHFL.IDX PT, R2, R80, RZ, 0x1f ;  /* 0x00001fff50027589 */ /* 0x000f2200000e0000 */
[----:B------:R-:W-:Y:S01]  /*10b0*/  NOP ;  /* 0x0000000000007918 */ /* 0x000fe20000000000 */
[----:B----4-:R-:W-:-:S13]  /*10c0*/  ISETP.NE.AND P0, PT, R2, 0x5, PT ;  /* 0x000000050200780c */ /* 0x010fda0003f05270 */
[----:B------:R-:W-:Y:S05]  /*10d0*/  @P0 BRA `(.L_x_14) ;  /* 0x0000000000580947 */ /* 0x000fea0003800000 */
[----:B-1----:R-:W1:Y:S01]  /*10e0*/  S2UR UR6, SR_CgaCtaId ;  /* 0x00000000000679c3 */ /* 0x002e620000008800 */
        /* <DEDUP_REMOVED lines=12> */
[----:B-1----:R4:W1:Y:S01]  /*11b0*/  SYNCS.EXCH.64 URZ, [UR6+0x3a0], UR8 ;  /* 0x0003a00806ff75b2 */ /* 0x0028620008000100 */
[----:B------:R4:W1:Y:S01]  /*11c0*/  SYNCS.EXCH.64 URZ, [UR6+0x3c0], UR4 ;  /* 0x0003c00406ff75b2 */ /* 0x0008620008000100 */
[----:B------:R4:W1:Y:S01]  /*11d0*/  SYNCS.EXCH.64 URZ, [UR6+0x3a8], UR8 ;  /* 0x0003a80806ff75b2 */ /* 0x0008620008000100 */
[----:B------:R4:W1:Y:S01]  /*11e0*/  SYNCS.EXCH.64 URZ, [UR6+0x3c8], UR4 ;  /* 0x0003c80406ff75b2 */ /* 0x0008620008000100 */
[----:B------:R4:W1:Y:S01]  /*11f0*/  SYNCS.EXCH.64 URZ, [UR6+0x3b0], UR8 ;  /* 0x0003b00806ff75b2 */ /* 0x0008620008000100 */
[----:B------:R4:W1:Y:S01]  /*1200*/  SYNCS.EXCH.64 URZ, [UR6+0x3d0], UR4 ;  /* 0x0003d00406ff75b2 */ /* 0x0008620008000100 */
[----:B------:R4:W1:Y:S01]  /*1210*/  SYNCS.EXCH.64 URZ, [UR6+0x3b8], UR8 ;  /* 0x0003b80806ff75b2 */ /* 0x0008620008000100 */
[----:B------:R4:W1:Y:S02]  /*1220*/  SYNCS.EXCH.64 URZ, [UR6+0x3d8], UR4 ;  /* 0x0003d80406ff75b2 */ /* 0x0008640008000100 */
[----:B----4-:R-:W-:Y:S01]  /*1230*/  NOP ;  /* 0x0000000000007918 */ /* 0x010fe20000000000 */
.L_x_14:
[----:B------:R-:W4:Y:S01]  /*1240*/  SHFL.IDX PT, R2, R80, RZ, 0x1f ;  /* 0x00001fff50027589 */ /* 0x000f2200000e0000 */
[----:B------:R-:W1:Y:S01]  /*1250*/  S2UR UR54, SR_CgaCtaId ;  /* 0x00000000003679c3 */ /* 0x000e620000008800 */
[----:B------:R-:W-:Y:S01]  /*1260*/  NOP ;  /* 0x0000000000007918 */ /* 0x000fe20000000000 */
[----:B----4-:R-:W-:-:S13]  /*1270*/  ISETP.NE.AND P0, PT, R2, 0x3, PT ;  /* 0x000000030200780c */ /* 0x010fda0003f05270 */
[----:B-1----:R-:W-:Y:S05]  /*1280*/  @P0 BRA `(.L_x_15) ;  /* 0x0000000000340947 */ /* 0x002fea0003800000 */
[----:B------:R-:W-:Y:S01]  /*1290*/  UMOV UR5, 0x400 ;  /* 0x0000040000057882 */ /* 0x000fe20000000000 */
[----:B------:R-:W-:Y:S01]  /*12a0*/  UMOV UR4, 0x20 ;  /* 0x0000002000047882 */ /* 0x000fe20000000000 */
[----:B------:R-:W-:Y:S02]  /*12b0*/  ULEA UR5, UR54, UR5, 0x18 ;  /* 0x0000000536057291 */ /* 0x000fe4000f8ec0ff */
[----:B------:R-:W-:-:S04]  /*12c0*/  UIADD3 UR6, UPT, UPT, -UR4, 0x100000, URZ ;  /* 0x0010000004067890 */ /* 0x000fc8000fffe1ff */
[----:B------:R-:W-:Y:S02]  /*12d0*/  USHF.L.U32 UR7, UR6, 0xb, URZ ;  /* 0x0000000b06077899 */ /* 0x000fe400080006ff */
[----:B------:R-:W-:Y:S01]  /*12e0*/  USHF.L.U32 UR6, UR6, 0x1, URZ ;  /* 0x0000000106067899 */ /* 0x000fe200080006ff */
[----:B------:R-:W-:Y:S01]  /*12f0*/  ELECT P0, URZ, PT ;  /* 0x0000000000ff782f */ /* 0x000fe20003800000 */
[----:B------:R-:W1:Y:S10]  /*1300*/  FENCE.VIEW.ASYNC.S ;  /* 0x00000000000073c6 */ /* 0x000e740000000000 */
[----:B-1----:R1:W4:Y:S01]  /*1310*/  SYNCS.EXCH.64 URZ, [UR5+0x3e0], UR6 ;  /* 0x0003e00605ff75b2 */ /* 0x0023220008000100 */
[----:B------:R1:W1:Y:S01]  /*1320*/  SYNCS.EXCH.64 URZ, [UR5+0x3f0], UR6 ;  /* 0x0003f00605ff75b2 */ /* 0x0002620008000100 */
[----:B------:R1:W1:Y:S01]  /*1330*/  SYNCS.EXCH.64 URZ, [UR5+0x3e8], UR6 ;  /* 0x0003e80605ff75b2 */ /* 0x0002620008000100 */
[----:B------:R1:W1:Y:S01]  /*1340*/  SYNCS.EXCH.64 URZ, [UR5+0x3f8], UR6 ;  /* 0x0003f80605ff75b2 */ /* 0x0002620008000100 */
[----:B------:R-:W-:Y:S01]  /*1350*/  NOP ;  /* 0x0000000000007918 */ /* 0x000fe20000000000 */
.L_x_15:
[----:B------:R-:W2:Y:S01]  /*1360*/  LDCU UR12, c[0x0][0x36c] ;  /* 0x00006d80ff0c77ac */ /* 0x000ea20008000800 */
[----:B------:R-:W-:Y:S01]  /*1370*/  ISETP.NE.OR P3, PT, R0, 0x2, !P3 ;  /* 0x000000020000780c */ /* 0x000fe20005f65670 */
[----:B------:R-:W-:Y:S01]  /*1380*/  NOP ;  /* 0x0000000000007918 */ /* 0x000fe20000000000 */
[----:B------:R-:W-:Y:S01]  /*1390*/  LOP3.LUT R0, R76, 0x1f, RZ, 0xc0, !PT ;  /* 0x0000001f4c007812 */ /* 0x000fe200078ec0ff */
[----:B------:R-:W-:Y:S02]  /*13a0*/  UISETP.NE.AND UP4, UPT, UR10, URZ, UPT ;  /* 0x000000ff0a00728c */ /* 0x000fe4000bf85270 */
[----:B--2---:R-:W-:-:S04]  /*13b0*/  UISETP.EQ.U32.AND UP0, UPT, UR12, 0x1, UPT ;  /* 0x000000010c00788c */ /* 0x004fc8000bf02070 */
[----:B------:R-:W-:-:S05]  /*13c0*/  UP2UR UR4, UPR, URZ, 0x1 ;  /* 0x00000001ff047883 */ /* 0x000fca0008000000 */
[----:B------:R-:W-:Y:S05]  /*13d0*/  BRA.U !UP0, `(.L_x_16) ;  /* 0x0000000108087547 */ /* 0x000fea000b800000 */
[----:B-1-34-:R-:W-:Y:S01]  /*13e0*/  UCGABAR_ARV ;  /* 0x00000000000079c7 */ /* 0x01afe20008000000 */
[----:B------:R-:W-:Y:S05]  /*13f0*/  BRA `(.L_x_17) ;  /* 0x0000000000047947 */ /* 0x000fea0003800000 */
.L_x_16:
[----:B-1-34-:R-:W-:Y:S02]  /*1400*/  NOP ;  /* 0x0000000000007918 */ /* 0x01afe40000000000 */
.L_x_17:
[----:B------:R-:W1:Y:S01]  /*1410*/  S2UR UR50, SR_CTAID.X ;  /* 0x00000000003279c3 */ /* 0x000e620000002500 */
[----:B------:R-:W-:-:S05]  /*1420*/  CS2R.32 R3, SR_CgaSize ;  /* 0x0000000000037805 */ /* 0x000fca0000008a00 */
[----:B------:R-:W-:-:S05]  /*1430*/  IMAD R3, R3, -0xa0, RZ ;  /* 0xffffff6003037824 */ /* 0x000fca00078e02ff */
[----:B------:R-:W-:-:S14]  /*1440*/  R2UR UR5, R3 ;  /* 0x00000000030572ca */ /* 0x000fdc00000e0000 */
[----:B------:R-:W2:Y:S01]  /*1450*/  LDCU UR5, c[0x0][UR5+0x2b0] ;  /* 0x00005600050577ac */ /* 0x000ea20008000800 */
[----:B------:R-:W-:-:S05]  /*1460*/  CS2R.32 R3, SR_CgaSize ;  /* 0x0000000000037805 */ /* 0x000fca0000008a00 */
[----:B------:R-:W-:-:S05]  /*1470*/  IMAD R3, R3, -0xa0, RZ ;  /* 0xffffff6003037824 */ /* 0x000fca00078e02ff */
[----:B------:R-:W-:-:S14]  /*1480*/  R2UR UR4, R3 ;  /* 0x00000000030472ca */ /* 0x000fdc00000e0000 */
[----:B------:R-:W3:Y:S01]  /*1490*/  LDCU UR4, c[0x0][UR4+0x2b4] ;  /* 0x00005680040477ac */ /* 0x000ee20008000800 */
[----:B------:R-:W4:Y:S01]  /*14a0*/  S2UR UR51, SR_CTAID.Y ;  /* 0x00000000003379c3 */ /* 0x000f220000002600 */
[----:B------:R-:W-:-:S05]  /*14b0*/  CS2R.32 R3, SR_CgaSize ;  /* 0x0000000000037805 */ /* 0x000fca0000008a00 */
[----:B------:R-:W-:-:S05]  /*14c0*/  IMAD R3, R3, -0xa0, RZ ;  /* 0xffffff6003037824 */ /* 0x000fca00078e02ff */
[----:B------:R-:W-:-:S14]  /*14d0*/  R2UR UR49, R3 ;  /* 0x00000000033172ca */ /* 0x000fdc00000e0000 */
[----:B------:R-:W3:Y:S01]  /*14e0*/  LDCU UR49, c[0x0][UR49+0x2a0] ;  /* 0x00005400313177ac */ /* 0x000ee20008000800 */
[----:B------:R-:W3:Y:S01]  /*14f0*/  LDCU UR17, c[0x0][0xb24] ;  /* 0x00016480ff1177ac */ /* 0x000ee20008000800 */
[----:B------:R-:W1:Y:S01]  /*1500*/  S2UR UR36, SR_CTAID.Z ;  /* 0x00000000002479c3 */ /* 0x000e620000002700 */
[----:B------:R-:W-:-:S05]  /*1510*/  CS2R.32 R3, SR_CgaSize ;  /* 0x0000000000037805 */ /* 0x000fca0000008a00 */
[----:B------:R-:W-:-:S05]  /*1520*/  IMAD R3, R3, -0xa0, RZ ;  /* 0xffffff6003037824 */ /* 0x000fca00078e02ff */
[----:B------:R-:W-:-:S14]  /*1530*/  R2UR UR48, R3 ;  /* 0x00000000033072ca */ /* 0x000fdc00000e0000 */
[----:B------:R-:W3:Y:S01]  /*1540*/  LDCU UR48, c[0x0][UR48+0x2a4] ;  /* 0x00005480303077ac */ /* 0x000ee20008000800 */
[----:B------:R-:W-:Y:S02]  /*1550*/  ULOP3.LUT UR22, UR54, 0x3, URZ, 0xc0, !UPT ;  /* 0x0000000336167892 */ /* 0x000fe4000f8ec0ff */
[----:B------:R-:W-:Y:S01]  /*1560*/  ULOP3.LUT UR6, UR54, 0xc, URZ, 0xc0, !UPT ;  /* 0x0000000c36067892 */ /* 0x000fe2000f8ec0ff */
[----:B-1----:R-:W-:Y:S01]  /*1570*/  I2FP.F32.U32 R3, UR50 ;  /* 0x0000003200037c45 */ /* 0x002fe20008201000 */
[----:B------:R-:W-:Y:S02]  /*1580*/  UISETP.GT.U32.AND UP1, UPT, UR22, 0xffff, UPT ;  /* 0x0000ffff1600788c */ /* 0x000fe4000bf24070 */
[----:B------:R-:W-:Y:S02]  /*1590*/  UISETP.GT.U32.AND UP0, UPT, UR6, 0xffff, UPT ;  /* 0x0000ffff0600788c */ /* 0x000fe4000bf04070 */
[----:B--2---:R-:W-:Y:S01]  /*15a0*/  FMUL R3, R3, UR5 ;  /* 0x0000000503037c20 */ /* 0x004fe20008400000 */
[----:B------:R-:W-:Y:S01]  /*15b0*/  USEL UR7, UR22, 0xffff, !UP1 ;  /* 0x0000ffff16077887 */ /* 0x000fe2000c800000 */
[----:B----4-:R-:W-:Y:S01]  /*15c0*/  I2FP.F32.U32 R2, UR51 ;  /* 0x0000003300027c45 */ /* 0x010fe20008201000 */
[----:B------:R-:W-:-:S03]  /*15d0*/  USEL UR6, UR6, 0xffff, !UP0 ;  /* 0x0000ffff06067887 */ /* 0x000fc6000c000000 */
[----:B------:R-:W1:Y:S01]  /*15e0*/  F2I.U32.TRUNC.NTZ R3, R3 ;  /* 0x0000000300037305 */ /* 0x000e62000020f000 */
[----:B------:R-:W-:Y:S01]  /*15f0*/  USHF.L.U32 UR21, UR54, 0x7, URZ ;  /* 0x0000000736157899 */ /* 0x000fe200080006ff */
[----:B---3--:R-:W-:Y:S01]  /*1600*/  FMUL R2, R2, UR4 ;  /* 0x0000000402027c20 */ /* 0x008fe20008400000 */
[----:B------:R-:W-:Y:S02]  /*1610*/  USHF.L.U32 UR15, UR54, 0x9, URZ ;  /* 0x00000009360f7899 */ /* 0x000fe400080006ff */
[----:B------:R-:W-:Y:S02]  /*1620*/  ULOP3.LUT UR7, UR7, 0xffff, URZ, 0xc0, !UPT ;  /* 0x0000ffff07077892 */ /* 0x000fe4000f8ec0ff */
[----:B------:R-:W-:Y:S01]  /*1630*/  ULOP3.LUT UR6, UR6, 0xffff, URZ, 0xc0, !UPT ;  /* 0x0000ffff06067892 */ /* 0x000fe2000f8ec0ff */
[----:B------:R-:W2:Y:S01]  /*1640*/  F2I.U32.TRUNC.NTZ R2, R2 ;  /* 0x0000000200027305 */ /* 0x000ea2000020f000 */
[----:B------:R-:W-:Y:S01]  /*1650*/  UMOV UR14, 0x1111 ;  /* 0x00001111000e7882 */ /* 0x000fe20000000000 */
[----:B------:R-:W-:Y:S01]  /*1660*/  UMOV UR13, 0xf ;  /* 0x0000000f000d7882 */ /* 0x000fe20000000000 */
[----:B------:R-:W-:Y:S01]  /*1670*/  USHF.R.U32.HI UR11, URZ, 0x2, UR54 ;  /* 0x00000002ff0b7899 */ /* 0x000fe20008011636 */
[----:B------:R-:W3:Y:S01]  /*1680*/  LDCU UR37, c[0x0][0xb24] ;  /* 0x00016480ff2577ac */ /* 0x000ee20008000800 */
[----:B-1----:R-:W-:Y:S01]  /*1690*/  R2UR UR5, R3 ;  /* 0x00000000030572ca */ /* 0x002fe200000e0000 */
[----:B------:R-:W1:Y:S01]  /*16a0*/  LDCU UR16, c[0x0][0xb30] ;  /* 0x00016600ff1077ac */ /* 0x000e620008000800 */
[----:B------:R-:W-:Y:S01]  /*16b0*/  UISETP.NE.AND UP6, UPT, UR10, 0x2, UPT ;  /* 0x000000020a00788c */ /* 0x000fe2000bfc5270 */
[----:B--2---:R-:W-:Y:S01]  /*16c0*/  R2UR UR4, R2 ;  /* 0x00000000020472ca */ /* 0x004fe200000e0000 */
[----:B------:R-:W-:Y:S01]  /*16d0*/  ULOP3.LUT UR21, UR21, 0x600, URZ, 0xc0, !UPT ;  /* 0x0000060015157892 */ /* 0x000fe2000f8ec0ff */
[----:B------:R-:W-:Y:S01]  /*16e0*/  PRMT R2, RZ, 0x7610, R2 ;  /* 0x00007610ff027816 */ /* 0x000fe20000000002 */
[----:B------:R-:W-:-:S07]  /*16f0*/  ULOP3.LUT UR15, UR15, 0x600, URZ, 0xc0, !UPT ;  /* 0x000006000f0f7892 */ /* 0x000fce000f8ec0ff */
[----:B------:R-:W-:Y:S02]  /*1700*/  UIADD3 UR5, UPT, UPT, -UR5, URZ, URZ ;  /* 0x000000ff05057290 */ /* 0x000fe4000fffe1ff */
[----:B------:R-:W-:Y:S02]  /*1710*/  UISETP.GE.AND UP5, UPT, UR17, 0x1, UPT ;  /* 0x000000011100788c */ /* 0x000fe4000bfa6270 */
[----:B------:R-:W-:Y:S02]  /*1720*/  USHF.L.U32 UR14, UR14, UR7, URZ ;  /* 0x000000070e0e7299 */ /* 0x000fe400080006ff */
[----:B------:R-:W-:Y:S02]  /*1730*/  USHF.L.U32 UR13, UR13, UR6, URZ ;  /* 0x000000060d0d7299 */ /* 0x000fe400080006ff */
[----:B------:R-:W-:Y:S02]  /*1740*/  UIADD3 UR4, UPT, UPT, -UR4, URZ, URZ ;  /* 0x000000ff04047290 */ /* 0x000fe4000fffe1ff */
[----:B------:R-:W-:-:S02]  /*1750*/  UIMAD UR49, UR49, UR5, UR50 ;  /* 0x00000005313172a4 */ /* 0x000fc4000f8e0232 */
[----:B------:R-:W-:Y:S01]  /*1760*/  UIMAD UR48, UR48, UR4, UR51 ;  /* 0x00000004303072a4 */ /* 0x000fe2000f8e0233 */
[----:B-1-3--:R-:W-:Y:S11]  /*1770*/  BRA.U UP4, `(.L_x_18) ;  /* 0x0000000104c47547 */ /* 0x00aff6000b800000 */
[----:B------:R-:W-:Y:S02]  /*1780*/  UISETP.NE.AND UP0, UPT, UR48, URZ, UPT ;  /* 0x000000ff3000728c */ /* 0x000fe4000bf05270 */
[----:B------:R-:W-:Y:S02]  /*1790*/  UISETP.NE.AND UP2, UPT, UR48, 0x1, UPT ;  /* 0x000000013000788c */ /* 0x000fe4000bf45270 */
[----:B------:R-:W-:Y:S02]  /*17a0*/  UISETP.NE.AND UP1, UPT, UR49, URZ, UP0 ;  /* 0x000000ff3100728c */ /* 0x000fe40008725270 */
[----:B------:R-:W-:Y:S02]  /*17b0*/  USEL UR25, URZ, 0x2, UP0 ;  /* 0x00000002ff197887 */ /* 0x000fe40008000000 */
[----:B------:R-:W-:Y:S02]  /*17c0*/  USEL UR30, URZ, 0x1, UP1 ;  /* 0x00000001ff1e7887 */ /* 0x000fe40008800000 */
[----:B------:R-:W-:-:S02]  /*17d0*/  UISETP.NE.AND UP1, UPT, UR48, 0x2, UPT ;  /* 0x000000023000788c */ /* 0x000fc4000bf25270 */
[----:B------:R-:W-:Y:S02]  /*17e0*/  USEL UR19, URZ, 0x4, UP0 ;  /* 0x00000004ff137887 */ /* 0x000fe40008000000 */
[----:B------:R-:W-:Y:S02]  /*17f0*/  USEL UR7, URZ, 0x8, UP0 ;  /* 0x00000008ff077887 */ /* 0x000fe40008000000 */
[----:B------:R-:W-:Y:S02]  /*1800*/  UISETP.NE.AND UP0, UPT, UR48, 0x3, UPT ;  /* 0x000000033000788c */ /* 0x000fe4000bf05270 */
[----:B------:R-:W-:Y:S02]  /*1810*/  USEL UR28, URZ, 0x100, UP1 ;  /* 0x00000100ff1c7887 */ /* 0x000fe40008800000 */
[----:B------:R-:W-:Y:S02]  /*1820*/  USEL UR23, URZ, 0x200, UP1 ;  /* 0x00000200ff177887 */ /* 0x000fe40008800000 */
[----:B------:R-:W-:-:S02]  /*1830*/  USEL UR9, URZ, 0x400, UP1 ;  /* 0x00000400ff097887 */ /* 0x000fc40008800000 */
[----:B------:R-:W-:Y:S02]  /*1840*/  USEL UR5, URZ, 0x800, UP1 ;  /* 0x00000800ff057887 */ /* 0x000fe40008800000 */
[----:B------:R-:W-:Y:S02]  /*1850*/  USEL UR29, URZ, 0x10, UP2 ;  /* 0x00000010ff1d7887 */ /* 0x000fe40009000000 */
[----:B------:R-:W-:Y:S02]  /*1860*/  UISETP.NE.AND UP1, UPT, UR49, URZ, UPT ;  /* 0x000000ff3100728c */ /* 0x000fe4000bf25270 */
[----:B------:R-:W-:Y:S02]  /*1870*/  USEL UR27, URZ, 0x1000, UP0 ;  /* 0x00001000ff1b7887 */ /* 0x000fe40008000000 */
[----:B------:R-:W-:Y:S02]  /*1880*/  USEL UR20, URZ, 0x2000, UP0 ;  /* 0x00002000ff147887 */ /* 0x000fe40008000000 */
[----:B------:R-:W-:-:S02]  /*1890*/  USEL UR8, URZ, 0x4000, UP0 ;  /* 0x00004000ff087887 */ /* 0x000fc40008000000 */
[----:B------:R-:W-:Y:S02]  /*18a0*/  USEL UR4, URZ, 0x8000, UP0 ;  /* 0x00008000ff047887 */ /* 0x000fe40008000000 */
[----:B------:R-:W-:Y:S02]  /*18b0*/  UISETP.NE.AND UP0, UPT, UR49, 0x1, UPT ;  /* 0x000000013100788c */ /* 0x000fe4000bf05270 */
[----:B------:R-:W-:Y:S02]  /*18c0*/  USEL UR29, UR29, 0x10, UP1 ;  /* 0x000000101d1d7887 */ /* 0x000fe40008800000 */
[----:B------:R-:W-:Y:S02]  /*18d0*/  USEL UR28, UR28, 0x100, UP1 ;  /* 0x000001001c1c7887 */ /* 0x000fe40008800000 */
[----:B------:R-:W-:Y:S02]  /*18e0*/  USEL UR24, URZ, 0x20, UP2 ;  /* 0x00000020ff187887 */ /* 0x000fe40009000000 */
[----:B------:R-:W-:-:S02]  /*18f0*/  USEL UR27, UR27, 0x1000, UP1 ;  /* 0x000010001b1b7887 */ /* 0x000fc40008800000 */
[----:B------:R-:W-:Y:S02]  /*1900*/  USEL UR25, UR25, 0x2, UP0 ;  /* 0x0000000219197887 */ /* 0x000fe40008000000 */
[----:B------:R-:W-:Y:S02]  /*1910*/  UIADD3 UR28, UPT, UPT, UR28, UR29, UR30 ;  /* 0x0000001d1c1c7290 */ /* 0x000fe4000fffe01e */
[----:B------:R-:W-:Y:S02]  /*1920*/  UISETP.NE.AND UP1, UPT, UR49, 0x2, UPT ;  /* 0x000000023100788c */ /* 0x000fe4000bf25270 */
[----:B------:R-:W-:Y:S02]  /*1930*/  USEL UR24, UR24, 0x20, UP0 ;  /* 0x0000002018187887 */ /* 0x000fe40008000000 */
[----:B------:R-:W-:Y:S02]  /*1940*/  USEL UR23, UR23, 0x200, UP0 ;  /* 0x0000020017177887 */ /* 0x000fe40008000000 */
[----:B------:R-:W-:-:S02]  /*1950*/  UIADD3 UR25, UPT, UPT, UR25, UR27, UR28 ;  /* 0x0000001b19197290 */ /* 0x000fc4000fffe01c */
[----:B------:R-:W-:Y:S02]  /*1960*/  USEL UR18, URZ, 0x40, UP2 ;  /* 0x00000040ff127887 */ /* 0x000fe40009000000 */
[----:B------:R-:W-:Y:S02]  /*1970*/  USEL UR20, UR20, 0x2000, UP0 ;  /* 0x0000200014147887 */ /* 0x000fe40008000000 */
[----:B------:R-:W-:Y:S02]  /*1980*/  USEL UR19, UR19, 0x4, UP1 ;  /* 0x0000000413137887 */ /* 0x000fe40008800000 */
[----:B------:R-:W-:Y:S02]  /*1990*/  UIADD3 UR23, UPT, UPT, UR23, UR24, UR25 ;  /* 0x0000001817177290 */ /* 0x000fe4000fffe019 */
[----:B------:R-:W-:Y:S02]  /*19a0*/  UISETP.NE.AND UP0, UPT, UR49, 0x3, UPT ;  /* 0x000000033100788c */ /* 0x000fe4000bf05270 */
[----:B------:R-:W-:-:S02]  /*19b0*/  USEL UR18, UR18, 0x40, UP1 ;  /* 0x0000004012127887 */ /* 0x000fc40008800000 */
[----:B------:R-:W-:Y:S02]  /*19c0*/  USEL UR9, UR9, 0x400, UP1 ;  /* 0x0000040009097887 */ /* 0x000fe40008800000 */
[----:B------:R-:W-:Y:S02]  /*19d0*/  UIADD3 UR19, UPT, UPT, UR19, UR20, UR23 ;  /* 0x0000001413137290 */ /* 0x000fe4000fffe017 */
[----:B------:R-:W-:Y:S02]  /*19e0*/  USEL UR6, URZ, 0x80, UP2 ;  /* 0x00000080ff067887 */ /* 0x000fe40009000000 */
[----:B------:R-:W-:Y:S02]  /*19f0*/  USEL UR8, UR8, 0x4000, UP1 ;  /* 0x0000400008087887 */ /* 0x000fe40008800000 */
[----:B------:R-:W-:Y:S02]  /*1a00*/  USEL UR7, UR7, 0x8, UP0 ;  /* 0x0000000807077887 */ /* 0x000fe40008000000 */
[----:B------:R-:W-:-:S02]  /*1a10*/  UIADD3 UR9, UPT, UPT, UR9, UR18, UR19 ;  /* 0x0000001209097290 */ /* 0x000fc4000fffe013 */
[----:B------:R-:W-:Y:S02]  /*1a20*/  USEL UR6, UR6, 0x80, UP0 ;  /* 0x0000008006067887 */ /* 0x000fe40008000000 */
[----:B------:R-:W-:Y:S02]  /*1a30*/  USEL UR5, UR5, 0x800, UP0 ;  /* 0x0000080005057887 */ /* 0x000fe40008000000 */
[----:B------:R-:W-:Y:S02]  /*1a40*/  UIADD3 UR7, UPT, UPT, UR7, UR8, UR9 ;  /* 0x0000000807077290 */ /* 0x000fe4000fffe009 */
[----:B------:R-:W-:Y:S02]  /*1a50*/  USEL UR4, UR4, 0x8000, UP0 ;  /* 0x0000800004047887 */ /* 0x000fe40008000000 */
[----:B------:R-:W-:-:S04]  /*1a60*/  UIADD3 UR5, UPT, UPT, UR5, UR6, UR7 ;  /* 0x0000000605057290 */ /* 0x000fc8000fffe007 */
[----:B------:R-:W-:-:S06]  /*1a70*/  UIADD3 UR4, UPT, UPT, UR5, UR4, URZ ;  /* 0x0000000405047290 */ /* 0x000fcc000fffe0ff */
[----:B------:R-:W-:Y:S02]  /*1a80*/  MOV R2, UR4 ;  /* 0x0000000400027c02 */ /* 0x000fe40008000f00 */
.L_x_18:
[----:B------:R-:W-:Y:S05]  /*1a90*/  BRA.U !UP5, `(.L_x_19) ;  /* 0x000000010db87547 */ /* 0x000fea000b800000 */
[----:B------:R-:W1:Y:S01]  /*1aa0*/  LDCU.128 UR4, c[0x0][0xb10] ;  /* 0x00016200ff0477ac */ /* 0x000e620008000c00 */
[----:B------:R-:W2:Y:S01]  /*1ab0*/  LDCU UR23, c[0x0][0x370] ;  /* 0x00006e00ff1777ac */ /* 0x000ea20008000800 */
[----:B------:R-:W3:Y:S01]  /*1ac0*/  LDCU UR20, c[0x0][0x374] ;  /* 0x00006e80ff1477ac */ /* 0x000ee20008000800 */
[----:B------:R-:W4:Y:S01]  /*1ad0*/  LDCU UR19, c[0x0][0xb0c] ;  /* 0x00016180ff1377ac */ /* 0x000f220008000800 */
[----:B------:R-:W2:Y:S01]  /*1ae0*/  LDCU UR18, c[0x0][0xb20] ;  /* 0x00016400ff1277ac */ /* 0x000ea20008000800 */
[----:B------:R-:W2:Y:S01]  /*1af0*/  LDCU.64 UR8, c[0x0][0xb28] ;  /* 0x00016500ff0877ac */ /* 0x000ea20008000a00 */
[----:B-1----:R-:W-:Y:S02]  /*1b00*/  UISETP.NE.AND UP0, UPT, UR6, 0x1, UPT ;  /* 0x000000010600788c */ /* 0x002fe4000bf05270 */
[----:B---3--:R-:W-:Y:S02]  /*1b10*/  UIMAD.WIDE.U32 UR28, UR20, UR7, URZ ;  /* 0x00000007141c72a5 */ /* 0x008fe4000f8e00ff */
[----:B------:R-:W-:-:S02]  /*1b20*/  UISETP.NE.AND UP2, UPT, UR17, 0x1, UPT ;  /* 0x000000011100788c */ /* 0x000fc4000bf45270 */
[----:B----4-:R-:W-:Y:S02]  /*1b30*/  UISETP.NE.AND UP1, UPT, UR19, 0x1, UPT ;  /* 0x000000011300788c */ /* 0x010fe4000bf25270 */
[----:B------:R-:W-:Y:S02]  /*1b40*/  UIMAD.WIDE.U32 UR30, UR51, UR7, URZ ;  /* 0x00000007331e72a5 */ /* 0x000fe4000f8e00ff */
[----:B--2---:R-:W-:Y:S01]  /*1b50*/  UIMAD.WIDE.U32 UR24, UR23, UR4, URZ ;  /* 0x00000004171872a5 */ /* 0x004fe2000f8e00ff */
[----:B------:R-:W-:Y:S01]  /*1b60*/  UMOV UR7, UR29 ;  /* 0x0000001d00077c82 */ /* 0x000fe20008000000 */
[----:B------:R-:W-:Y:S02]  /*1b70*/  UIMAD.WIDE.U32 UR28, UR50, UR4, URZ ;  /* 0x00000004321c72a5 */ /* 0x000fe4000f8e00ff */
[----:B------:R-:W-:-:S03]  /*1b80*/  @UP0 USHF.R.U32.HI UR20, URZ, UR18, UR7 ;  /* 0x00000012ff140299 */ /* 0x000fc60008011607 */
[----:B------:R-:W-:Y:S02]  /*1b90*/  @UP1 USHF.R.U32.HI UR23, URZ, UR5, UR25 ;  /* 0x00000005ff171299 */ /* 0x000fe40008011619 */
[----:B------:R-:W-:Y:S02]  /*1ba0*/  UIMAD.WIDE.U32 UR24, UR20, UR8, URZ ;  /* 0x00000008141872a5 */ /* 0x000fe4000f8e00ff */
[----:B------:R-:W-:Y:S02]  /*1bb0*/  USHF.R.U32.HI UR31, URZ, UR18, UR31 ;  /* 0x00000012ff1f7299 */ /* 0x000fe4000801161f */
[----:B------:R-:W-:Y:S02]  /*1bc0*/  UIMAD.WIDE.U32 UR32, UR23, UR8, URZ ;  /* 0x00000008172072a5 */ /* 0x000fe4000f8e00ff */
[----:B------:R-:W-:Y:S02]  /*1bd0*/  @UP2 USHF.R.U32.HI UR20, URZ, UR9, UR25 ;  /* 0x00000009ff142299 */ /* 0x000fe40008011619 */
[----:B------:R-:W-:-:S02]  /*1be0*/  USHF.R.U32.HI UR29, URZ, UR5, UR29 ;  /* 0x00000005ff1d7299 */ /* 0x000fc4000801161d */
[----:B------:R-:W-:Y:S02]  /*1bf0*/  USEL UR31, UR51, UR31, !UP0 ;  /* 0x0000001f331f7287 */ /* 0x000fe4000c000000 */
[----:B------:R-:W-:Y:S02]  /*1c00*/  @UP2 USHF.R.U32.HI UR23, URZ, UR9, UR33 ;  /* 0x00000009ff172299 */ /* 0x000fe40008011621 */
[----:B------:R-:W-:Y:S02]  /*1c10*/  UIMAD UR20, UR20, UR17, URZ ;  /* 0x00000011141472a4 */ /* 0x000fe4000f8e02ff */
[----:B------:R-:W-:Y:S02]  /*1c20*/  USEL UR29, UR50, UR29, !UP1 ;  /* 0x0000001d321d7287 */ /* 0x000fe4000c800000 */
[----:B------:R-:W-:Y:S02]  /*1c30*/  UIMAD UR4, UR23, UR17, URZ ;  /* 0x00000011170472a4 */ /* 0x000fe4000f8e02ff */
[----:B------:R-:W-:-:S02]  /*1c40*/  UISETP.GE.AND UP0, UPT, UR31, UR20, UPT ;  /* 0x000000141f00728c */ /* 0x000fc4000bf06270 */
[----:B------:R-:W-:Y:S02]  /*1c50*/  UIMAD.WIDE.U32 UR32, UR31, UR8, URZ ;  /* 0x000000081f2072a5 */ /* 0x000fe4000f8e00ff */
[----:B------:R-:W-:Y:S02]  /*1c60*/  UISETP.GE.OR UP0, UPT, UR29, UR4, UP0 ;  /* 0x000000041d00728c */ /* 0x000fe40008706670 */
[----:B------:R-:W-:Y:S02]  /*1c70*/  USHF.R.U32.HI UR4, URZ, UR9, UR33 ;  /* 0x00000009ff047299 */ /* 0x000fe40008011621 */
[----:B------:R-:W-:Y:S02]  /*1c80*/  UIMAD.WIDE.U32 UR24, UR29, UR8, URZ ;  /* 0x000000081d1872a5 */ /* 0x000fe4000f8e00ff */
[----:B------:R-:W-:Y:S02]  /*1c90*/  USEL UR4, UR31, UR4, !UP2 ;  /* 0x000000041f047287 */ /* 0x000fe4000d000000 */
[----:B------:R-:W-:-:S02]  /*1ca0*/  UIADD3 UR5, UPT, UPT, -UR31, URZ, URZ ;  /* 0x000000ff1f057290 */ /* 0x000fc4000fffe1ff */
[----:B------:R-:W-:Y:S02]  /*1cb0*/  UIADD3 UR8, UPT, UPT, -UR4, URZ, URZ ;  /* 0x000000ff04087290 */ /* 0x000fe4000fffe1ff */
[----:B------:R-:W-:Y:S02]  /*1cc0*/  @!UP0 USHF.R.U32.HI UR9, URZ, UR9, UR25 ;  /* 0x00000009ff098299 */ /* 0x000fe40008011619 */
[----:B------:R-:W-:Y:S02]  /*1cd0*/  UIMAD UR8, UR17, UR8, UR31 ;  /* 0x00000008110872a4 */ /* 0x000fe4000f8e021f */
[----:B------:R-:W-:Y:S02]  /*1ce0*/  @!UP0 USEL UR9, UR29, UR9, !UP2 ;  /* 0x000000091d098287 */ /* 0x000fe4000d000000 */
[----:B------:R-:W-:Y:S02]  /*1cf0*/  UIADD3 UR7, UPT, UPT, -UR29, URZ, URZ ;  /* 0x000000ff1d077290 */ /* 0x000fe4000fffe1ff */
[----:B------:R-:W-:-:S02]  /*1d00*/  @!UP0 UIMAD UR8, UR8, UR23, UR9 ;  /* 0x00000017080882a4 */ /* 0x000fc4000f8e0209 */
[----:B------:R-:W-:Y:S02]  /*1d10*/  @!UP0 UIADD3 UR4, UPT, UPT, UR4, -UR9, URZ ;  /* 0x8000000904048290 */ /* 0x000fe4000fffe0ff */
[----:B------:R-:W-:Y:S02]  /*1d20*/  UIMAD UR5, UR6, UR5, UR51 ;  /* 0x00000005060572a4 */ /* 0x000fe4000f8e0233 */
[----:B------:R-:W-:Y:S02]  /*1d30*/  @!UP0 UIMAD UR31, UR4, UR17, UR29 ;  /* 0x00000011041f82a4 */ /* 0x000fe4000f8e021d */
[----:B------:R-:W-:Y:S01]  /*1d40*/  UIMAD UR7, UR19, UR7, UR50 ;  /* 0x00000007130772a4 */ /* 0x000fe2000f8e0232 */
[----:B------:R-:W-:Y:S01]  /*1d50*/  @!UP0 UMOV UR29, UR8 ;  /* 0x00000008001d8c82 */ /* 0x000fe20008000000 */
[----:B------:R-:W-:Y:S02]  /*1d60*/  UIMAD UR51, UR31, UR6, UR5 ;  /* 0x000000061f3372a4 */ /* 0x000fe4000f8e0205 */
[----:B------:R-:W-:-:S12]  /*1d70*/  UIMAD UR50, UR29, UR19, UR7 ;  /* 0x000000131d3272a4 */ /* 0x000fd8000f8e0207 */
.L_x_19:
[----:B------:R-:W-:-:S09]  /*1d80*/  UISETP.NE.AND UP0, UPT, UR16, 0x1, UPT ;  /* 0x000000011000788c */ /* 0x000fd2000bf05270 */
[----:B------:R-:W-:Y:S05]  /*1d90*/  BRA.U UP0, `(.L_x_20) ;  /* 0x0000000100407547 */ /* 0x000fea000b800000 */
[----:B------:R-:W1:Y:S01]  /*1da0*/  LDCU.128 UR4, c[0x0][0xb10] ;  /* 0x00016200ff0477ac */ /* 0x000e620008000c00 */
[----:B------:R-:W2:Y:S01]  /*1db0*/  LDCU UR9, c[0x0][0xb0c] ;  /* 0x00016180ff0977ac */ /* 0x000ea20008000800 */
[----:B------:R-:W3:Y:S01]  /*1dc0*/  LDCU UR8, c[0x0][0xb20] ;  /* 0x00016400ff0877ac */ /* 0x000ee20008000800 */
[----:B-1----:R-:W-:Y:S02]  /*1dd0*/  UIMAD.WIDE.U32 UR18, UR50, UR4, URZ ;  /* 0x00000004321272a5 */ /* 0x002fe4000f8e00ff */
[----:B------:R-:W-:Y:S02]  /*1de0*/  UIMAD.WIDE.U32 UR16, UR51, UR7, URZ ;  /* 0x00000007331072a5 */ /* 0x000fe4000f8e00ff */
[----:B--2---:R-:W-:Y:S02]  /*1df0*/  UISETP.NE.AND UP1, UPT, UR9, 0x1, UPT ;  /* 0x000000010900788c */ /* 0x004fe4000bf25270 */
[----:B------:R-:W-:Y:S01]  /*1e00*/  UISETP.NE.AND UP0, UPT, UR6, 0x1, UPT ;  /* 0x000000010600788c */ /* 0x000fe2000bf05270 */
[----:B------:R-:W-:Y:S01]  /*1e10*/  UMOV UR7, UR19 ;  /* 0x0000001300077c82 */ /* 0x000fe20008000000 */
[----:B---3--:R-:W-:-:S02]  /*1e20*/  USHF.R.U32.HI UR8, URZ, UR8, UR17 ;  /* 0x00000008ff087299 */ /* 0x008fc40008011611 */
[----:B------:R-:W-:Y:S02]  /*1e30*/  USHF.R.U32.HI UR5, URZ, UR5, UR7 ;  /* 0x00000005ff057299 */ /* 0x000fe40008011607 */
[----:B------:R-:W-:Y:S02]  /*1e40*/  USEL UR8, UR51, UR8, !UP0 ;  /* 0x0000000833087287 */ /* 0x000fe4000c000000 */
[----:B------:R-:W-:-:S04]  /*1e50*/  USEL UR5, UR50, UR5, !UP1 ;  /* 0x0000000532057287 */ /* 0x000fc8000c800000 */
[----:B------:R-:W-:Y:S02]  /*1e60*/  UIADD3 UR4, UPT, UPT, UR5, -UR8, URZ ;  /* 0x8000000805047290 */ /* 0x000fe4000fffe0ff */
[----:B------:R-:W-:Y:S02]  /*1e70*/  UIADD3 UR5, UPT, UPT, -UR5, UR8, URZ ;  /* 0x0000000805057290 */ /* 0x000fe4000fffe1ff */
[----:B------:R-:W-:Y:S02]  /*1e80*/  UIMAD UR51, UR4, UR6, UR51 ;  /* 0x00000006043372a4 */ /* 0x000fe4000f8e0233 */
[----:B------:R-:W-:-:S12]  /*1e90*/  UIMAD UR50, UR5, UR9, UR50 ;  /* 0x00000009053272a4 */ /* 0x000fd8000f8e0232 */
.L_x_20:
[----:B------:R-:W-:-:S09]  /*1ea0*/  UISETP.EQ.U32.AND UP0, UPT, UR12, 0x1, UPT ;  /* 0x000000010c00788c */ /* 0x000fd2000bf02070 */
[----:B------:R-:W-:Y:S05]  /*1eb0*/  BRA.U !UP0, `(.L_x_21) ;  /* 0x00000001080c7547 */ /* 0x000fea000b800000 */
[----:B------:R-:W-:Y:S01]  /*1ec0*/  UCGABAR_WAIT ;  /* 0x0000000000007dc7 */ /* 0x000fe20008000000 */
[----:B------:R-:W-:Y:S01]  /*1ed0*/  CCTL.IVALL ;  /* 0x00000000ff00798f */ /* 0x000fe20002000000 */
[----:B------:R-:W-:Y:S05]  /*1ee0*/  BRA `(.L_x_22) ;  /* 0x0000000000047947 */ /* 0x000fea0003800000 */
.L_x_21:
[----:B------:R-:W-:Y:S06]  /*1ef0*/  BAR.SYNC.DEFER_BLOCKING 0x0 ;  /* 0x0000000000007b1d */ /* 0x000fec0000010000 */
.L_x_22:
[----:B------:R-:W-:Y:S05]  /*1f00*/  BRA.U UP6, `(.L_x_23) ;  /* 0x0000002d06bc7547 */ /* 0x000fea000b800000 */
[----:B------:R-:W1:Y:S01]  /*1f10*/  LDCU UR27, c[0x0][0x38c] ;  /* 0x00007180ff1b77ac */ /* 0x000e620008000800 */
[----:B------:R-:W-:Y:S01]  /*1f20*/  PLOP3.LUT P1, PT, PT, PT, UP3, 0x80, 0x8 ;  /* 0x000000000008781c */ /* 0x000fe20003f2f038 */
[----:B------:R-:W-:Y:S01]  /*1f30*/  IMAD.MOV.U32 R12, RZ, RZ, 0x1 ;  /* 0x00000001ff0c7424 */ /* 0x000fe200078e00ff */
[----:B------:R-:W-:Y:S01]  /*1f40*/  ISETP.EQ.OR P2, PT, R0, RZ, P3 ;  /* 0x000000ff0000720c */ /* 0x000fe20001f42670 */
[----:B------:R-:W-:Y:S01]  /*1f50*/  USHF.L.U32 UR11, UR11, 0x4, URZ ;  /* 0x000000040b0b7899 */ /* 0x000fe200080006ff */
[----:B------:R-:W-:Y:S01]  /*1f60*/  PLOP3.LUT P1, PT, P1, PT, PT, 0x8, 0x80 ;  /* 0x000000000080781c */ /* 0x000fe20000f2e170 */
[----:B------:R-:W-:Y:S01]  /*1f70*/  UISETP.NE.AND UP1, UPT, UR10, URZ, UPT ;  /* 0x000000ff0a00728c */ /* 0x000fe2000bf25270 */
[----:B------:R-:W-:Y:S01]  /*1f80*/  CS2R R10, SRZ ;  /* 0x00000000000a7805 */ /* 0x000fe2000001ff00 */
[----:B------:R-:W-:Y:S01]  /*1f90*/  IMAD.MOV.U32 R9, RZ, RZ, RZ ;  /* 0x000000ffff097224 */ /* 0x000fe200078e00ff */
[----:B------:R-:W2:Y:S01]  /*1fa0*/  LDCU UR24, c[0x0][0x370] ;  /* 0x00006e00ff1877ac */ /* 0x000ea20008000800 */
[----:B------:R-:W-:Y:S01]  /*1fb0*/  IMAD.MOV.U32 R8, RZ, RZ, 0x1 ;  /* 0x00000001ff087424 */ /* 0x000fe200078e00ff */
[----:B------:R-:W3:Y:S01]  /*1fc0*/  LDCU.64 UR30, c[0x0][0x348] ;  /* 0x00006900ff1e77ac */ /* 0x000ee20008000a00 */
[----:B------:R-:W4:Y:S01]  /*1fd0*/  LDCU UR23, c[0x0][0x374] ;  /* 0x00006e80ff1777ac */ /* 0x000f220008000800 */
[----:B-1----:R-:W-:-:S02]  /*1fe0*/  UIADD3 UR4, UPT, UPT, UR27, 0x1f, URZ ;  /* 0x0000001f1b047890 */ /* 0x002fc4000fffe0ff */
[----:B------:R-:W-:Y:S02]  /*1ff0*/  ULOP3.LUT UR25, UR11, 0x30, URZ, 0xe2, !UPT ;  /* 0x000000300b197892 */ /* 0x000fe4000f8ee2ff */
[----:B------:R-:W-:Y:S02]  /*2000*/  USHF.R.S32.HI UR29, URZ, 0x1f, UR4 ;  /* 0x0000001fff1d7899 */ /* 0x000fe40008011404 */
[----:B------:R-:W-:Y:S02]  /*2010*/  USEL UR39, UR26, 0x2, UP1 ;  /* 0x000000021a277887 */ /* 0x000fe40008800000 */
[----:B------:R-:W-:Y:S02]  /*2020*/  ULEA.HI UR29, UR29, UR4, URZ, 0x5 ;  /* 0x000000041d1d7291 */ /* 0x000fe4000f8f28ff */
[----:B------:R-:W-:Y:S02]  /*2030*/  UIADD3 UR4, UPT, UPT, UR27, -0x1, URZ ;  /* 0xffffffff1b047890 */ /* 0x000fe4000fffe0ff */
[----:B------:R-:W-:-:S02]  /*2040*/  USHF.R.S32.HI UR29, URZ, 0x5, UR29 ;  /* 0x00000005ff1d7899 */ /* 0x000fc4000801141d */
[----:B------:R-:W-:Y:S02]  /*2050*/  UISETP.GE.U32.AND UP2, UPT, UR4, -0x3f, UPT ;  /* 0xffffffc10400788c */ /* 0x000fe4000bf46070 */
[----:B------:R-:W-:Y:S02]  /*2060*/  UISETP.LT.U32.AND UP0, UPT, UR29, 0x36, UPT ;  /* 0x000000361d00788c */ /* 0x000fe4000bf01070 */
[----:B------:R-:W-:Y:S02]  /*2070*/  UIADD3 UR27, UPT, UPT, UR27, 0x3e, URZ ;  /* 0x0000003e1b1b7890 */ /* 0x000fe4000fffe0ff */
[----:B------:R-:W-:Y:S01]  /*2080*/  USEL UR28, UR29, 0x36, UP0 ;  /* 0x000000361d1c7887 */ /* 0x000fe20008000000 */
[----:B------:R-:W-:-:S03]  /*2090*/  UMOV UR42, URZ ;  /* 0x000000ff002a7c82 */ /* 0x000fc60008000000 */
[----:B------:R-:W-:Y:S02]  /*20a0*/  UIADD3 UR38, UPT, UPT, UR28, -0x1, URZ ;  /* 0xffffffff1c267890 */ /* 0x000fe4000fffe0ff */
[----:B------:R-:W-:Y:S02]  /*20b0*/  @UP2 UIADD3 UR38, UPT, UPT, UR28, URZ, URZ ;  /* 0x000000ff1c262290 */ /* 0x000fe4000fffe0ff */
[----:B------:R-:W-:Y:S02]  /*20c0*/  UIADD3 UR43, UPT, UPT, UR29, -UR28, URZ ;  /* 0x8000001c1d2b7290 */ /* 0x000fe4000fffe0ff */
[----:B--234-:R-:W-:-:S12]  /*20d0*/  UIADD3 UR38, UPT, UPT, UR38, 0x1, URZ ;  /* 0x0000000126267890 */ /* 0x01cfd8000fffe0ff */
.L_x_43:
[----:B------:R-:W-:Y:S01]  /*20e0*/  UISETP.NE.AND UP0, UPT, UR54, URZ, UPT ;  /* 0x000000ff3600728c */ /* 0x000fe2000bf05270 */
[----:B------:R-:W1:Y:S08]  /*20f0*/  S2UR UR54, SR_CgaCtaId ;  /* 0x00000000003679c3 */ /* 0x000e700000008800 */
[----:B------:R-:W-:Y:S05]  /*2100*/  BRA.U UP0, `(.L_x_24) ;  /* 0x0000000100347547 */ /* 0x000fea000b800000 */
[----:B------:R-:W2:Y:S01]  /*2110*/  S2R R0, SR_CgaCtaId ;  /* 0x0000000000007919 */ /* 0x000ea20000008800 */
[----:B------:R-:W-:-:S04]  /*2120*/  MOV R2, 0x400 ;  /* 0x0000040000027802 */ /* 0x000fc80000000f00 */
[----:B--2---:R-:W-:Y:S02]  /*2130*/  LEA R0, R0, R2, 0x18 ;  /* 0x0000000200007211 */ /* 0x004fe400078ec0ff */
[----:B------:R-:W-:-:S03]  /*2140*/  SHF.L.U32 R2, R8, 0x1f, RZ ;  /* 0x0000001f08027819 */ /* 0x000fc600000006ff */
[----:B------:R-:W-:-:S04]  /*2150*/  IMAD R0, R9, 0x8, R0 ;  /* 0x0000000809007824 */ /* 0x000fc800078e0200 */
[----:B------:R-:W2:Y:S02]  /*2160*/  SYNCS.PHASECHK.TRANS64.TRYWAIT P0, [R0+URZ+0x3f0], R2 ;  /* 0x0003f002000075a7 */ /* 0x000ea400080011ff */
[----:B--2---:R-:W-:Y:S05]  /*2170*/  @!P0 BRA `(.L_x_25) ;  /* 0x0000006800448947 */ /* 0x004fea0003800000 */
.L_x_153:
[----:B------:R-:W-:Y:S01]  /*2180*/  VIADD R9, R9, 0x1 ;  /* 0x0000000109097836 */ /* 0x000fe20000000000 */
[----:B------:R2:W-:Y:S04]  /*2190*/  SYNCS.ARRIVE.TRANS64.A1T0 RZ, [R0+URZ+0x3e0], RZ ;  /* 0x0003e0ff00ff79a7 */ /* 0x0005e800081000ff */
[----:B------:R-:W-:-:S04]  /*21a0*/  ISETP.NE.AND P0, PT, R9, 0x2, PT ;  /* 0x000000020900780c */ /* 0x000fc80003f05270 */
[----:B------:R-:W-:Y:S02]  /*21b0*/  SEL R9, R9, RZ, P0 ;  /* 0x000000ff09097207 */ /* 0x000fe40000000000 */
[----:B--2---:R-:W-:-:S04]  /*21c0*/  SEL R0, RZ, 0x1, P0 ;  /* 0x00000001ff007807 */ /* 0x004fc80000000000 */
[----:B------:R-:W-:-:S07]  /*21d0*/  LOP3.LUT R8, R8, R0, RZ, 0x3c, !PT ;  /* 0x0000000008087212 */ /* 0x000fce00078e3cff */
.L_x_24:
[----:B------:R-:W-:Y:S01]  /*21e0*/  UMOV UR26, 0x400 ;  /* 0x00000400001a7882 */ /* 0x000fe20000000000 */
[----:B------:R-:W-:Y:S01]  /*21f0*/  SHF.L.U32 R0, R12, 0x1f, RZ ;  /* 0x0000001f0c007819 */ /* 0x000fe200000006ff */
[----:B-1----:R-:W-:Y:S02]  /*2200*/  ULEA UR26, UR54, UR26, 0x18 ;  /* 0x0000001a361a7291 */ /* 0x002fe4000f8ec0ff */
[----:B------:R-:W-:Y:S02]  /*2210*/  UISETP.GE.U32.AND UP0, UPT, UR27, 0x3f, UPT ;  /* 0x0000003f1b00788c */ /* 0x000fe4000bf06070 */
[----:B------:R-:W-:Y:S02]  /*2220*/  ULEA UR4, UR42, UR26, 0x3 ;  /* 0x0000001a2a047291 */ /* 0x000fe4000f8e18ff */
[----:B------:R-:W-:Y:S02]  /*2230*/  ULEA UR11, UR51, UR22, 0x2 ;  /* 0x00000016330b7291 */ /* 0x000fe4000f8e10ff */
[----:B------:R-:W-:-:S02]  /*2240*/  ULEA UR35, UR50, UR25, 0x6 ;  /* 0x0000001932237291 */ /* 0x000fc4000f8e30ff */
[----:B------:R-:W-:Y:S01]  /*2250*/  USHF.L.U32 UR11, UR11, 0x4, URZ ;  /* 0x000000040b0b7899 */ /* 0x000fe200080006ff */
[----:B------:R-:W-:Y:S02]  /*2260*/  UMOV UR6, URZ ;  /* 0x000000ff00067c82 */ /* 0x000fe40008000000 */
[----:B------:R1:W2:Y:S01]  /*2270*/  SYNCS.PHASECHK.TRANS64.TRYWAIT P0, [UR4+0x1b0], R0 ;  /* 0x0001b000ff0075a7 */ /* 0x0002a20008001104 */
[----:B------:R-:W-:Y:S08]  /*2280*/  BRA.U !UP0, `(.L_x_26) ;  /* 0x0000000108c47547 */ /* 0x000ff0000b800000 */
[----:B------:R-:W-:Y:S01]  /*2290*/  UMOV UR4, URZ ;  /* 0x000000ff00047c82 */ /* 0x000fe20008000000 */
[----:B------:R-:W-:-:S05]  /*22a0*/  UMOV UR20, UR42 ;  /* 0x0000002a00147c82 */ /* 0x000fca0008000000 */
.L_x_32:
[----:B------:R-:W-:Y:S01]  /*22b0*/  ULEA UR33, UR20, UR26, 0x3 ;  /* 0x0000001a14217291 */ /* 0x000fe2000f8e18ff */
[----:B--2---:R-:W-:Y:S01]  /*22c0*/  @!P3 MOV R2, 0x1000 ;  /* 0x000010000002b802 */ /* 0x004fe20000000f00 */
[----:B--2-4-:R-:W-:Y:S10]  /*22d0*/  @P0 BRA `(.L_x_27) ;  /* 0x00000000000c0947 */ /* 0x014ff40003800000 */
[----:B------:R-:W-:-:S04]  /*22e0*/  SHF.L.U32 R3, R12, 0x1f, RZ ;  /* 0x0000001f0c037819 */ /* 0x000fc800000006ff */
[----:B------:R-:W2:Y:S02]  /*22f0*/  SYNCS.PHASECHK.TRANS64.TRYWAIT P0, [UR33+0x1b0], R3 ;  /* 0x0001b003ff0075a7 */ /* 0x000ea40008001121 */
[----:B--2---:R-:W-:Y:S05]  /*2300*/  @!P0 BRA `(.L_x_28) ;  /* 0x0000006400f48947 */ /* 0x004fea0003800000 */
.L_x_27:
[----:B------:R2:W-:Y:S01]  /*2310*/  @!P3 SYNCS.ARRIVE.TRANS64 RZ, [UR33], R2 ;  /* 0x00000002ffffb9a7 */ /* 0x0005e20008000021 */
[----:B------:R-:W-:-:S04]  /*2320*/  ULOP3.LUT UR5, UR39, 0x2, URZ, 0xfc, !UPT ;  /* 0x0000000227057892 */ /* 0x000fc8000f8efcff */
[----:B------:R-:W-:-:S09]  /*2330*/  UISETP.NE.AND UP0, UPT, UR5, 0x2, UPT ;  /* 0x000000020500788c */ /* 0x000fd2000bf05270 */
[----:B------:R-:W-:Y:S05]  /*2340*/  BRA.U UP0, `(.L_x_29) ;  /* 0x0000000100047547 */ /* 0x000fea000b800000 */
[----:B------:R-:W-:Y:S05]  /*2350*/  BPT.TRAP 0x1 ;  /* 0x000000040000795c */ /* 0x000fea0000300000 */
.L_x_29:
[----:B------:R-:W-:Y:S04]  /*2360*/  BSSY.RECONVERGENT B0, `(.L_x_30) ;  /* 0x0000003000007945 */ /* 0x000fe80003800200 */
[----:B------:R-:W-:Y:S05]  /*2370*/  @P2 BRA `(.L_x_31) ;  /* 0x0000000000042947 */ /* 0x000fea0003800000 */
[----:B------:R-:W-:Y:S05]  /*2380*/  BPT.TRAP 0x1 ;  /* 0x000000040000795c */ /* 0x000fea0000300000 */
.L_x_31:
[----:B------:R-:W-:Y:S05]  /*2390*/  BSYNC.RECONVERGENT B0 ;  /* 0x0000000000007941 */ /* 0x000fea0003800200 */
.L_x_30:
[----:B------:R-:W-:Y:S02]  /*23a0*/  UIADD3 UR42, UPT, UPT, UR20, 0x1, URZ ;  /* 0x00000001142a7890 */ /* 0x000fe4000fffe0ff */
[----:B------:R-:W-:Y:S02]  /*23b0*/  USHF.L.U32 UR8, UR20, 0xb, URZ ;  /* 0x0000000b14087899 */ /* 0x000fe400080006ff */
[----:B------:R-:W-:Y:S02]  /*23c0*/  UISETP.NE.AND UP0, UPT, UR42, 0x36, UPT ;  /* 0x000000362a00788c */ /* 0x000fe4000bf05270 */
[----:B------:R-:W-:Y:S02]  /*23d0*/  UIADD3 UR44, UP1, UPT, UR30, 0x80, URZ ;  /* 0x000000801e2c7890 */ /* 0x000fe4000ff3e0ff */
[----:B------:R-:W-:Y:S02]  /*23e0*/  USEL UR6, URZ, 0x1, UP0 ;  /* 0x00000001ff067887 */ /* 0x000fe40008000000 */
[----:B------:R-:W-:-:S02]  /*23f0*/  USEL UR42, UR42, URZ, UP0 ;  /* 0x000000ff2a2a7287 */ /* 0x000fc40008000000 */
[----:B------:R-:W-:Y:S02]  /*2400*/  ULOP3.LUT UR32, UR21, UR8, URZ, 0xfc, !UPT ;  /* 0x0000000815207292 */ /* 0x000fe4000f8efcff */
[----:B------:R-:W-:Y:S01]  /*2410*/  ULEA UR5, UR42, UR26, 0x3 ;  /* 0x0000001a2a057291 */ /* 0x000fe2000f8e18ff */
[----:B------:R-:W-:Y:S01]  /*2420*/  LOP3.LUT R12, R12, UR6, RZ, 0x3c, !PT ;  /* 0x000000060c0c7c12 */ /* 0x000fe2000f8e3cff */
[----:B------:R-:W-:Y:S02]  /*2430*/  UIADD3 UR18, UP0, UPT, UR30, 0x180, URZ ;  /* 0x000001801e127890 */ /* 0x000fe4000ff1e0ff */
[----:B------:R-:W-:Y:S01]  /*2440*/  ULOP3.LUT UR8, UR15, UR8, URZ, 0xfc, !UPT ;  /* 0x000000080f087292 */ /* 0x000fe2000f8efcff */
[----:B-1----:R-:W-:Y:S01]  /*2450*/  SHF.L.U32 R0, R12, 0x1f, RZ ;  /* 0x0000001f0c007819 */ /* 0x002fe200000006ff */
[----:B------:R-:W-:Y:S02]  /*2460*/  USHF.L.U32 UR34, UR4, 0x5, URZ ;  /* 0x0000000504227899 */ /* 0x000fe400080006ff */
[----:B------:R-:W-:Y:S01]  /*2470*/  UIADD3.X UR45, UPT, UPT, URZ, UR31, URZ, UP1, !UPT ;  /* 0x0000001fff2d7290 */ /* 0x000fe20008ffe4ff */
[----:B------:R3:W4:Y:S01]  /*2480*/  SYNCS.PHASECHK.TRANS64.TRYWAIT P0, [UR5+0x1b0], R0 ;  /* 0x0001b000ff0075a7 */ /* 0x0007220008001105 */
[----:B------:R-:W-:-:S02]  /*2490*/  UIADD3 UR32, UPT, UPT, UR26, 0x2800, UR32 ;  /* 0x000028001a207890 */ /* 0x000fc4000fffe020 */
[----:B------:R-:W-:Y:S02]  /*24a0*/  UPRMT UR7, URZ, 0x5410, UR14 ;  /* 0x00005410ff077896 */ /* 0x000fe4000800000e */
[----:B------:R-:W-:Y:S02]  /*24b0*/  UIADD3 UR8, UPT, UPT, UR26, 0x1d800, UR8 ;  /* 0x0001d8001a087890 */ /* 0x000fe4000fffe008 */
[----:B------:R-:W-:Y:S02]  /*24c0*/  UIADD3.X UR19, UPT, UPT, URZ, UR31, URZ, UP0, !UPT ;  /* 0x0000001fff137290 */ /* 0x000fe400087fe4ff */
[----:B------:R-:W-:Y:S01]  /*24d0*/  UPRMT UR5, URZ, 0x5410, UR13 ;  /* 0x00005410ff057896 */ /* 0x000fe2000800000d */
[----:B------:R-:W-:Y:S01]  /*24e0*/  UMOV UR16, 0x0 ;  /* 0x0000000000107882 */ /* 0x000fe20000000000 */
[----:B------:R-:W-:Y:S01]  /*24f0*/  UMOV UR17, 0x10000000 ;  /* 0x1000000000117882 */ /* 0x000fe20000000000 */
[----:B------:R-:W-:Y:S01]  /*2500*/  UMOV UR12, UR36 ;  /* 0x00000024000c7c82 */ /* 0x000fe20008000000 */
[----:B------:R-:W-:Y:S01]  /*2510*/  UMOV UR9, UR33 ;  /* 0x0000002100097c82 */ /* 0x000fe20008000000 */
[----:B------:R-:W-:Y:S01]  /*2520*/  UMOV UR10, UR34 ;  /* 0x00000022000a7c82 */ /* 0x000fe20008000000 */
[----:B------:R3:W-:Y:S01]  /*2530*/  UTMALDG.3D.MULTICAST [UR32], [UR44], UR7, desc[UR16] ;  /* 0x000010202c0073b4 */ /* 0x0007e20008011807 */
[----:B------:R-:W-:Y:S01]  /*2540*/  UIADD3 UR4, UPT, UPT, UR4, 0x1, URZ ;  /* 0x0000000104047890 */ /* 0x000fe2000fffe0ff */
[----:B------:R-:W-:Y:S01]  /*2550*/  UMOV UR6, UR38 ;  /* 0x0000002600067c82 */ /* 0x000fe20008000000 */
[----:B------:R-:W-:-:S02]  /*2560*/  UMOV UR20, UR42 ;  /* 0x0000002a00147c82 */ /* 0x000fc40008000000 */
[----:B------:R-:W-:Y:S01]  /*2570*/  UISETP.NE.AND UP0, UPT, UR4, UR38, UPT ;  /* 0x000000260400728c */ /* 0x000fe2000bf05270 */
[----:B------:R3:W-:Y:S08]  /*2580*/  UTMALDG.3D.MULTICAST [UR8], [UR18], UR5, desc[UR16] ;  /* 0x00001008120073b4 */ /* 0x0007f00008011805 */
[----:B---3--:R-:W-:Y:S05]  /*2590*/  BRA.U UP0, `(.L_x_32) ;  /* 0xfffffffd00447547 */ /* 0x008fea000b83ffff */
.L_x_26:
[----:B------:R-:W-:Y:S01]  /*25a0*/  ULEA UR4, UR42, UR26, 0x3 ;  /* 0x0000001a2a047291 */ /* 0x000fe2000f8e18ff */
[----:B-1----:R-:W-:Y:S01]  /*25b0*/  SHF.L.U32 R0, R12, 0x1f, RZ ;  /* 0x0000001f0c007819 */ /* 0x002fe200000006ff */
[----:B------:R-:W-:Y:S01]  /*25c0*/  @!P1 SYNCS.ARRIVE.TRANS64.A1T0 RZ, [UR26+0x378], RZ ;  /* 0x000378ffffff99a7 */ /* 0x000fe2000810001a */
[----:B------:R-:W-:-:S06]  /*25d0*/  UISETP.GT.AND UP0, UPT, UR29, UR28, UPT ;  /* 0x0000001c1d00728c */ /* 0x000fcc000bf04270 */
[----:B--2-4-:R1:W2:Y:S03]  /*25e0*/  SYNCS.PHASECHK.TRANS64.TRYWAIT P0, [UR4+0x1b0], R0 ;  /* 0x0001b000ff0075a7 */ /* 0x0142a60008001104 */
[----:B------:R-:W-:Y:S05]  /*25f0*/  BRA.U !UP0, `(.L_x_33) ;  /* 0x0000000108c87547 */ /* 0x000fea000b800000 */
[----:B------:R-:W-:Y:S01]  /*2600*/  UIADD3 UR5, UPT, UPT, UR43, UR6, URZ ;  /* 0x000000062b057290 */ /* 0x000fe2000fffe0ff */
[----:B------:R-:W-:-:S11]  /*2610*/  UMOV UR34, UR42 ;  /* 0x0000002a00227c82 */ /* 0x000fd60008000000 */
.L_x_39:
[----:B------:R-:W-:Y:S01]  /*2620*/  ULEA UR17, UR34, UR26, 0x3 ;  /* 0x0000001a22117291 */ /* 0x000fe2000f8e18ff */
[----:B--2---:R-:W-:Y:S01]  /*2630*/  @!P3 MOV R2, 0x1000 ;  /* 0x000010000002b802 */ /* 0x004fe20000000f00 */
[----:B--2-4-:R-:W-:Y:S10]  /*2640*/  @P0 BRA `(.L_x_34) ;  /* 0x00000000000c0947 */ /* 0x014ff40003800000 */
[----:B------:R-:W-:-:S04]  /*2650*/  SHF.L.U32 R3, R12, 0x1f, RZ ;  /* 0x0000001f0c037819 */ /* 0x000fc800000006ff */
[----:B------:R-:W2:Y:S02]  /*2660*/  SYNCS.PHASECHK.TRANS64.TRYWAIT P0, [UR17+0x1b0], R3 ;  /* 0x0001b003ff0075a7 */ /* 0x000ea40008001111 */
[----:B--2---:R-:W-:Y:S05]  /*2670*/  @!P0 BRA `(.L_x_35) ;  /* 0x0000006400308947 */ /* 0x004fea0003800000 */
.L_x_34:
[----:B------:R2:W-:Y:S01]  /*2680*/  @!P3 SYNCS.ARRIVE.TRANS64 RZ, [UR17], R2 ;  /* 0x00000002ffffb9a7 */ /* 0x0005e20008000011 */
[----:B------:R-:W-:-:S04]  /*2690*/  ULOP3.LUT UR4, UR39, 0x2, URZ, 0xfc, !UPT ;  /* 0x0000000227047892 */ /* 0x000fc8000f8efcff */
[----:B------:R-:W-:-:S09]  /*26a0*/  UISETP.NE.AND UP0, UPT, UR4, 0x2, UPT ;  /* 0x000000020400788c */ /* 0x000fd2000bf05270 */
[----:B------:R-:W-:Y:S05]  /*26b0*/  BRA.U UP0, `(.L_x_36) ;  /* 0x0000000100047547 */ /* 0x000fea000b800000 */
[----:B------:R-:W-:Y:S05]  /*26c0*/  BPT.TRAP 0x1 ;  /* 0x000000040000795c */ /* 0x000fea0000300000 */
.L_x_36:
[----:B------:R-:W-:Y:S04]  /*26d0*/  BSSY.RECONVERGENT B0, `(.L_x_37) ;  /* 0x0000003000007945 */ /* 0x000fe80003800200 */
[----:B------:R-:W-:Y:S05]  /*26e0*/  @P2 BRA `(.L_x_38) ;  /* 0x0000000000042947 */ /* 0x000fea0003800000 */
[----:B------:R-:W-:Y:S05]  /*26f0*/  BPT.TRAP 0x1 ;  /* 0x000000040000795c */ /* 0x000fea0000300000 */
.L_x_38:
[----:B------:R-:W-:Y:S05]  /*2700*/  BSYNC.RECONVERGENT B0 ;  /* 0x0000000000007941 */ /* 0x000fea0003800200 */
.L_x_37:
        /* <DEDUP_REMOVED lines=13> */
[----:B------:R-:W-:Y:S01]  /*27e0*/  UIADD3 UR16, UPT, UPT, UR26, 0x2800, UR16 ;  /* 0x000028001a107890 */ /* 0x000fe2000fffe010 */
[----:B------:R3:W4:Y:S01]  /*27f0*/  SYNCS.PHASECHK.TRANS64.TRYWAIT P0, [UR4+0x1b0], R0 ;  /* 0x0001b000ff0075a7 */ /* 0x0007220008001104 */
[----:B------:R-:W-:-:S02]  /*2800*/  UIADD3.X UR47, UPT, UPT, URZ, UR31, URZ, UP1, !UPT ;  /* 0x0000001fff2f7290 */ /* 0x000fc40008ffe4ff */
[----:B------:R-:W-:Y:S02]  /*2810*/  UPRMT UR7, URZ, 0x5410, UR14 ;  /* 0x00005410ff077896 */ /* 0x000fe4000800000e */
[----:B------:R-:W-:Y:S02]  /*2820*/  UIADD3 UR8, UPT, UPT, UR26, 0x1d800, UR8 ;  /* 0x0001d8001a087890 */ /* 0x000fe4000fffe008 */
[----:B------:R-:W-:Y:S02]  /*2830*/  UPRMT UR4, URZ, 0x5410, UR13 ;  /* 0x00005410ff047896 */ /* 0x000fe4000800000d */
[----:B------:R-:W-:Y:S01]  /*2840*/  UIADD3.X UR45, UPT, UPT, URZ, UR31, URZ, UP0, !UPT ;  /* 0x0000001fff2d7290 */ /* 0x000fe200087fe4ff */
[----:B------:R-:W-:Y:S01]  /*2850*/  UMOV UR32, 0x0 ;  /* 0x0000000000207882 */ /* 0x000fe20000000000 */
[----:B------:R-:W-:Y:S01]  /*2860*/  UMOV UR33, 0x10000000 ;  /* 0x1000000000217882 */ /* 0x000fe20000000000 */
[----:B------:R-:W-:Y:S01]  /*2870*/  UMOV UR19, UR35 ;  /* 0x0000002300137c82 */ /* 0x000fe20008000000 */
[----:B------:R-:W-:Y:S01]  /*2880*/  UMOV UR20, UR36 ;  /* 0x0000002400147c82 */ /* 0x000fe20008000000 */
[----:B------:R-:W-:Y:S01]  /*2890*/  UMOV UR12, UR36 ;  /* 0x00000024000c7c82 */ /* 0x000fe20008000000 */
[----:B------:R-:W-:Y:S01]  /*28a0*/  UMOV UR9, UR17 ;  /* 0x0000001100097c82 */ /* 0x000fe20008000000 */
[----:B------:R-:W-:Y:S01]  /*28b0*/  UMOV UR10, UR18 ;  /* 0x00000012000a7c82 */ /* 0x000fe20008000000 */
[----:B------:R3:W-:Y:S01]  /*28c0*/  UTMALDG.3D.MULTICAST [UR16], [UR46], UR7, desc[UR32] ;  /* 0x000020102e0073b4 */ /* 0x0007e20008011807 */
[----:B------:R-:W-:Y:S01]  /*28d0*/  UIADD3 UR6, UPT, UPT, UR6, 0x1, URZ ;  /* 0x0000000106067890 */ /* 0x000fe2000fffe0ff */
[----:B------:R-:W-:-:S03]  /*28e0*/  UMOV UR34, UR42 ;  /* 0x0000002a00227c82 */ /* 0x000fc60008000000 */
[----:B------:R-:W-:Y:S01]  /*28f0*/  UISETP.NE.AND UP0, UPT, UR6, UR5, UPT ;  /* 0x000000050600728c */ /* 0x000fe2000bf05270 */
[----:B------:R3:W-:Y:S08]  /*2900*/  UTMALDG.3D.MULTICAST [UR8], [UR44], UR4, desc[UR32] ;  /* 0x000020082c0073b4 */ /* 0x0007f00008011804 */
[----:B---3--:R-:W-:Y:S05]  /*2910*/  BRA.U UP0, `(.L_x_39) ;  /* 0xfffffffd00407547 */ /* 0x008fea000b83ffff */
.L_x_33:
[C---:B------:R-:W-:Y:S01]  /*2920*/  LEA R3, R11.reuse, UR26, 0x3 ;  /* 0x0000001a0b037c11 */ /* 0x040fe2000f8e18ff */
[----:B------:R-:W-:Y:S01]  /*2930*/  NOP ;  /* 0x0000000000007918 */ /* 0x000fe20000000000 */
[----:B-1----:R-:W-:Y:S02]  /*2940*/  SHF.L.U32 R0, R10, 0x1f, RZ ;  /* 0x0000001f0a007819 */ /* 0x002fe400000006ff */
[----:B------:R-:W-:Y:S02]  /*2950*/  LEA R4, R11, UR26, 0x4 ;  /* 0x0000001a0b047c11 */ /* 0x000fe4000f8e20ff */
[----:B--2-4-:R-:W1:Y:S02]  /*2960*/  SYNCS.PHASECHK.TRANS64.TRYWAIT P0, [R3+URZ+0x380], R0 ;  /* 0x00038000030075a7 */ /* 0x014e6400080011ff */
[----:B-1----:R-:W-:Y:S05]  /*2970*/  @!P0 BRA `(.L_x_40) ;  /* 0x0000006000888947 */ /* 0x002fea0003800000 */
.L_x_156:
[----:B------:R-:W2:Y:S01]  /*2980*/  LDS.128 R4, [R4+0x410] ;  /* 0x0004100004047984 */ /* 0x000ea20000000c00 */
[----:B------:R-:W-:Y:S01]  /*2990*/  UISETP.GE.AND UP0, UPT, UR37, 0x1, UPT ;  /* 0x000000012500788c */ /* 0x000fe2000bf06270 */
[----:B------:R-:W-:Y:S01]  /*29a0*/  @!PT LDS RZ, [RZ] ;  /* 0x00000000fffff984 */ /* 0x000fe20000000800 */
[----:B------:R-:W-:Y:S01]  /*29b0*/  @!PT LDS RZ, [RZ] ;  /* 0x00000000fffff984 */ /* 0x000fe20000000800 */
[----:B------:R-:W-:Y:S01]  /*29c0*/  @!PT LDS RZ, [RZ] ;  /* 0x00000000fffff984 */ /* 0x000fe20000000800 */
[----:B------:R-:W-:Y:S01]  /*29d0*/  @!PT LDS RZ, [RZ] ;  /* 0x00000000fffff984 */ /* 0x000fe20000000800 */
[----:B------:R3:W-:Y:S06]  /*29e0*/  MEMBAR.ALL.CTA ;  /* 0x0000000000007992 */ /* 0x0007ec0000008000 */
[----:B---3--:R-:W3:Y:S01]  /*29f0*/  FENCE.VIEW.ASYNC.S ;  /* 0x00000000000073c6 */ /* 0x008ee20000000000 */
[----:B--2---:R-:W-:-:S13]  /*2a00*/  LOP3.LUT P0, RZ, R6, 0x1, RZ, 0xc0, !PT ;  /* 0x0000000106ff7812 */ /* 0x004fda000780c0ff */
[----:B---3--:R-:W-:Y:S01]  /*2a10*/  VOTEU.ANY UP1, P0 ;  /* 0x0000000000ff7886 */ /* 0x008fe20000020100 */
[----:B------:R-:W-:-:S13]  /*2a20*/  PLOP3.LUT P0, PT, PT, PT, UP1, 0x80, 0x8 ;  /* 0x000000000008781c */ /* 0x000fda0003f0f018 */
[----:B-1----:R-:W-:Y:S02]  /*2a30*/  @P0 LOP3.LUT R0, R5, 0xffff, RZ, 0xc0, !PT ;  /* 0x0000ffff05000812 */ /* 0x002fe400078ec0ff */
[----:B------:R-:W-:Y:S02]  /*2a40*/  @P0 MOV R2, R4 ;  /* 0x0000000400020202 */ /* 0x000fe40000000f00 */
[----:B------:R-:W-:Y:S01]  /*2a50*/  @P0 R2UR UR5, R0 ;  /* 0x00000000000502ca */ /* 0x000fe200000e0000 */
[----:B------:R-:W-:Y:S01]  /*2a60*/  VIADD R0, R3, 0x390 ;  /* 0x0000039003007836 */ /* 0x000fe20000000000 */
[----:B------:R-:W-:Y:S02]  /*2a70*/  @P0 SHF.R.U32.HI R4, RZ, 0x10, R5 ;  /* 0x00000010ff040819 */ /* 0x000fe40000011605 */
[----:B------:R-:W-:Y:S02]  /*2a80*/  @P0 R2UR UR6, R2 ;  /* 0x00000000020602ca */ /* 0x000fe400000e0000 */
[----:B------:R-:W-:-:S02]  /*2a90*/  PRMT R0, RZ, 0x654, R0 ;  /* 0x00000654ff007816 */ /* 0x000fc40000000000 */
[----:B------:R-:W-:Y:S02]  /*2aa0*/  @P0 R2UR UR4, R4 ;  /* 0x00000000040402ca */ /* 0x000fe400000e0000 */
[----:B------:R1:W-:Y:S03]  /*2ab0*/  SYNCS.ARRIVE.TRANS64.RED.A1T0 RZ, [R0+URZ], RZ ;  /* 0x000000ff00ff79a7 */ /* 0x0003e600081004ff */
[----:B------:R-:W-:-:S04]  /*2ac0*/  @UP1 UMOV UR40, UR5 ;  /* 0x0000000500281c82 */ /* 0x000fc80008000000 */
[----:B------:R-:W-:-:S04]  /*2ad0*/  @UP1 UMOV UR41, UR6 ;  /* 0x0000000600291c82 */ /* 0x000fc80008000000 */
[----:B------:R-:W-:Y:S01]  /*2ae0*/  @UP1 UMOV UR36, UR4 ;  /* 0x0000000400241c82 */ /* 0x000fe20008000000 */
[----:B------:R-:W-:Y:S05]  /*2af0*/  BRA.U !UP0, `(.L_x_41) ;  /* 0x0000000108b87547 */ /* 0x000fea000b800000 */
[----:B------:R-:W2:Y:S01]  /*2b00*/  LDCU.128 UR4, c[0x0][0xb10] ;  /* 0x00016200ff0477ac */ /* 0x000ea20008000c00 */
[----:B------:R-:W3:Y:S01]  /*2b10*/  LDCU UR10, c[0x0][0xb20] ;  /* 0x00016400ff0a77ac */ /* 0x000ee20008000800 */
[----:B------:R-:W4:Y:S01]  /*2b20*/  LDCU UR11, c[0x0][0xb0c] ;  /* 0x00016180ff0b77ac */ /* 0x000f220008000800 */
[----:B------:R-:W1:Y:S01]  /*2b30*/  LDCU.64 UR8, c[0x0][0xb28] ;  /* 0x00016500ff0877ac */ /* 0x000e620008000a00 */
[----:B------:R-:W-:Y:S02]  /*2b40*/  UISETP.NE.AND UP3, UPT, UR37, 0x1, UPT ;  /* 0x000000012500788c */ /* 0x000fe4000bf65270 */
[----:B--2---:R-:W-:Y:S02]  /*2b50*/  UIMAD.WIDE.U32 UR32, UR23, UR7, URZ ;  /* 0x00000007172072a5 */ /* 0x004fe4000f8e00ff */
[----:B------:R-:W-:Y:S02]  /*2b60*/  UIMAD.WIDE.U32 UR16, UR40, UR7, URZ ;  /* 0x00000007281072a5 */ /* 0x000fe4000f8e00ff */
[----:B------:R-:W-:-:S02]  /*2b70*/  UIMAD.WIDE.U32 UR18, UR24, UR4, URZ ;  /* 0x00000004181272a5 */ /* 0x000fc4000f8e00ff */
[----:B------:R-:W-:Y:S01]  /*2b80*/  UISETP.NE.AND UP0, UPT, UR6, 0x1, UPT ;  /* 0x000000010600788c */ /* 0x000fe2000bf05270 */
[----:B------:R-:W-:Y:S01]  /*2b90*/  UMOV UR7, UR33 ;  /* 0x0000002100077c82 */ /* 0x000fe20008000000 */
[----:B----4-:R-:W-:Y:S02]  /*2ba0*/  UISETP.NE.AND UP2, UPT, UR11, 0x1, UPT ;  /* 0x000000010b00788c */ /* 0x010fe4000bf45270 */
[----:B---3--:R-:W-:Y:S02]  /*2bb0*/  USHF.R.U32.HI UR7, URZ, UR10, UR7 ;  /* 0x0000000aff077299 */ /* 0x008fe40008011607 */
[----:B------:R-:W-:Y:S02]  /*2bc0*/  USHF.R.U32.HI UR12, URZ, UR5, UR19 ;  /* 0x00000005ff0c7299 */ /* 0x000fe40008011613 */
[----:B------:R-:W-:Y:S02]  /*2bd0*/  USEL UR7, UR23, UR7, !UP0 ;  /* 0x0000000717077287 */ /* 0x000fe4000c000000 */
[----:B------:R-:W-:-:S02]  /*2be0*/  USEL UR12, UR24, UR12, !UP2 ;  /* 0x0000000c180c7287 */ /* 0x000fc4000d000000 */
[----:B-1----:R-:W-:Y:S02]  /*2bf0*/  UIMAD.WIDE.U32 UR32, UR7, UR8, URZ ;  /* 0x00000008072072a5 */ /* 0x002fe4000f8e00ff */
        /* <DEDUP_REMOVED lines=30> */
.L_x_41:
[----:B------:R-:W2:Y:S02]  /*2de0*/  LDCU UR4, c[0x0][0xb30] ;  /* 0x00016600ff0477ac */ /* 0x000ea40008000800 */
[----:B--2---:R-:W-:-:S09]  /*2df0*/  UISETP.NE.AND UP0, UPT, UR4, 0x1, UPT ;  /* 0x000000010400788c */ /* 0x004fd2000bf05270 */
[----:B------:R-:W-:Y:S05]  /*2e00*/  BRA.U UP0, `(.L_x_42) ;  /* 0x0000000100407547 */ /* 0x000fea000b800000 */
[----:B------:R-:W2:Y:S01]  /*2e10*/  LDCU.128 UR4, c[0x0][0xb10] ;  /* 0x00016200ff0477ac */ /* 0x000ea20008000c00 */
[----:B------:R-:W3:Y:S01]  /*2e20*/  LDCU UR9, c[0x0][0xb0c] ;  /* 0x00016180ff0977ac */ /* 0x000ee20008000800 */
[----:B------:R-:W4:Y:S01]  /*2e30*/  LDCU UR8, c[0x0][0xb20] ;  /* 0x00016400ff0877ac */ /* 0x000f220008000800 */
[----:B--2---:R-:W-:Y:S02]  /*2e40*/  UIMAD.WIDE.U32 UR16, UR41, UR4, URZ ;  /* 0x00000004291072a5 */ /* 0x004fe4000f8e00ff */
[----:B------:R-:W-:Y:S02]  /*2e50*/  UIMAD.WIDE.U32 UR10, UR40, UR7, URZ ;  /* 0x00000007280a72a5 */ /* 0x000fe4000f8e00ff */
[----:B---3--:R-:W-:Y:S02]  /*2e60*/  UISETP.NE.AND UP2, UPT, UR9, 0x1, UPT ;  /* 0x000000010900788c */ /* 0x008fe4000bf45270 */
[----:B------:R-:W-:Y:S01]  /*2e70*/  UISETP.NE.AND UP0, UPT, UR6, 0x1, UPT ;  /* 0x000000010600788c */ /* 0x000fe2000bf05270 */
[----:B------:R-:W-:Y:S01]  /*2e80*/  UMOV UR7, UR17 ;  /* 0x0000001100077c82 */ /* 0x000fe20008000000 */
[----:B----4-:R-:W-:-:S02]  /*2e90*/  USHF.R.U32.HI UR8, URZ, UR8, UR11 ;  /* 0x00000008ff087299 */ /* 0x010fc4000801160b */
[----:B------:R-:W-:Y:S02]  /*2ea0*/  USHF.R.U32.HI UR5, URZ, UR5, UR7 ;  /* 0x00000005ff057299 */ /* 0x000fe40008011607 */
[----:B------:R-:W-:Y:S02]  /*2eb0*/  USEL UR8, UR40, UR8, !UP0 ;  /* 0x0000000828087287 */ /* 0x000fe4000c000000 */
[----:B------:R-:W-:-:S04]  /*2ec0*/  USEL UR5, UR41, UR5, !UP2 ;  /* 0x0000000529057287 */ /* 0x000fc8000d000000 */
[----:B------:R-:W-:Y:S02]  /*2ed0*/  UIADD3 UR4, UPT, UPT, UR5, -UR8, URZ ;  /* 0x8000000805047290 */ /* 0x000fe4000fffe0ff */
[----:B------:R-:W-:Y:S02]  /*2ee0*/  UIADD3 UR5, UPT, UPT, -UR5, UR8, URZ ;  /* 0x0000000805057290 */ /* 0x000fe4000fffe1ff */
[----:B------:R-:W-:Y:S02]  /*2ef0*/  UIMAD UR40, UR4, UR6, UR40 ;  /* 0x00000006042872a4 */ /* 0x000fe4000f8e0228 */
[----:B------:R-:W-:-:S12]  /*2f00*/  UIMAD UR41, UR5, UR9, UR41 ;  /* 0x00000009052972a4 */ /* 0x000fd8000f8e0229 */
.L_x_42:
[----:B------:R-:W-:Y:S01]  /*2f10*/  VIADD R11, R11, 0x1 ;  /* 0x000000010b0b7836 */ /* 0x000fe20000000000 */
[----:B------:R-:W-:Y:S01]  /*2f20*/  PLOP3.LUT P1, PT, PT, PT, PT, 0x80, 0x8 ;  /* 0x000000000008781c */ /* 0x000fe20003f2f070 */
[----:B------:R-:W-:Y:S02]  /*2f30*/  UIADD3 UR50, UPT, UPT, UR41, UR49, URZ ;  /* 0x0000003129327290 */ /* 0x000fe4000fffe0ff */
[----:B------:R-:W-:Y:S01]  /*2f40*/  UIADD3 UR51, UPT, UPT, UR40, UR48, URZ ;  /* 0x0000003028337290 */ /* 0x000fe2000fffe0ff */
[----:B------:R-:W-:-:S04]  /*2f50*/  ISETP.NE.AND P0, PT, R11, 0x2, PT ;  /* 0x000000020b00780c */ /* 0x000fc80003f05270 */
[----:B-1----:R-:W-:Y:S02]  /*2f60*/  SEL R0, RZ, 0x1, P0 ;  /* 0x00000001ff007807 */ /* 0x002fe40000000000 */
[----:B------:R-:W-:Y:S02]  /*2f70*/  SEL R11, R11, RZ, P0 ;  /* 0x000000ff0b0b7207 */ /* 0x000fe40000000000 */
[----:B------:R-:W-:Y:S01]  /*2f80*/  LOP3.LUT R10, R10, R0, RZ, 0x3c, !PT ;  /* 0x000000000a0a7212 */ /* 0x000fe200078e3cff */
[----:B------:R-:W-:Y:S06]  /*2f90*/  BRA.U UP1, `(.L_x_43) ;  /* 0xfffffff101507547 */ /* 0x000fec000b83ffff */
[----:B------:R-:W-:Y:S01]  /*2fa0*/  UIADD3 UR26, UPT, UPT, UR26, 0x1b0, URZ ;  /* 0x000001b01a1a7890 */ /* 0x000fe2000fffe0ff */
[----:B------:R-:W-:-:S03]  /*2fb0*/  SHF.L.U32 R2, R12, 0x1f, RZ ;  /* 0x0000001f0c027819 */ /* 0x000fc600000006ff */
[----:B------:R-:W-:-:S09]  /*2fc0*/  ULEA UR4, UR42, UR26, 0x3 ;  /* 0x0000001a2a047291 */ /* 0x000fd2000f8e18ff */
[----:B------:R-:W1:Y:S02]  /*2fd0*/  SYNCS.PHASECHK.TRANS64.TRYWAIT P0, [UR4], R2 ;  /* 0x00000002ff0075a7 */ /* 0x000e640008001104 */
[----:B-1----:R-:W-:Y:S05]  /*2fe0*/  @!P0 BRA `(.L_x_44) ;  /* 0x0000005c00008947 */ /* 0x002fea0003800000 */
.L_x_158:
[----:B------:R-:W-:-:S04]  /*2ff0*/  UIADD3 UR5, UPT, UPT, UR42, 0x1, URZ ;  /* 0x000000012a057890 */ /* 0x000fc8000fffe0ff */
[----:B------:R-:W-:-:S04]  /*3000*/  UISETP.NE.AND UP0, UPT, UR5, 0x36, UPT ;  /* 0x000000360500788c */ /* 0x000fc8000bf05270 */
[----:B------:R-:W-:Y:S02]  /*3010*/  USEL UR6, URZ, 0x1, UP0 ;  /* 0x00000001ff067887 */ /* 0x000fe40008000000 */
[----:B------:R-:W-:-:S04]  /*3020*/  USEL UR5, UR5, URZ, UP0 ;  /* 0x000000ff05057287 */ /* 0x000fc80008000000 */
[----:B------:R-:W-:Y:S01]  /*3030*/  ULEA UR4, UR5, UR26, 0x3 ;  /* 0x0000001a05047291 */ /* 0x000fe2000f8e18ff */
[----:B-1----:R-:W-:-:S04]  /*3040*/  LOP3.LUT R2, R12, UR6, RZ, 0x3c, !PT ;  /* 0x000000060c027c12 */ /* 0x002fc8000f8e3cff */
[----:B------:R-:W-:-:S04]  /*3050*/  SHF.L.U32 R3, R2, 0x1f, RZ ;  /* 0x0000001f02037819 */ /* 0x000fc800000006ff */
[----:B------:R-:W1:Y:S02]  /*3060*/  SYNCS.PHASECHK.TRANS64.TRYWAIT P0, [UR4], R3 ;  /* 0x00000003ff0075a7 */ /* 0x000e640008001104 */
[----:B-1----:R-:W-:Y:S05]  /*3070*/  @!P0 BRA `(.L_x_45) ;  /* 0x0000005800f48947 */ /* 0x002fea0003800000 */
.L_x_160:
[----:B------:R-:W-:-:S04]  /*3080*/  UIADD3 UR5, UPT, UPT, UR5, 0x1, URZ ;  /* 0x0000000105057890 */ /* 0x000fc8000fffe0ff */
[----:B------:R-:W-:-:S04]  /*3090*/  UISETP.NE.AND UP0, UPT, UR5, 0x36, UPT ;  /* 0x000000360500788c */ /* 0x000fc8000bf05270 */
[----:B------:R-:W-:Y:S02]  /*30a0*/  USEL UR6, URZ, 0x1, UP0 ;  /* 0x00000001ff067887 */ /* 0x000fe40008000000 */
[----:B------:R-:W-:-:S04]  /*30b0*/  USEL UR5, UR5, URZ, UP0 ;  /* 0x000000ff05057287 */ /* 0x000fc80008000000 */
[----:B------:R-:W-:Y:S01]  /*30c0*/  ULEA UR4, UR5, UR26, 0x3 ;  /* 0x0000001a05047291 */ /* 0x000fe2000f8e18ff */
[----:B------:R-:W-:-:S04]  /*30d0*/  LOP3.LUT R2, R2, UR6, RZ, 0x3c, !PT ;  /* 0x0000000602027c12 */ /* 0x000fc8000f8e3cff */
[----:B-1----:R-:W-:-:S04]  /*30e0*/  SHF.L.U32 R3, R2, 0x1f, RZ ;  /* 0x0000001f02037819 */ /* 0x002fc800000006ff */
[----:B------:R-:W1:Y:S02]  /*30f0*/  SYNCS.PHASECHK.TRANS64.TRYWAIT P0, [UR4], R3 ;  /* 0x00000003ff0075a7 */ /* 0x000e640008001104 */
[----:B-1----:R-:W-:Y:S05]  /*3100*/  @!P0 BRA `(.L_x_46) ;  /* 0x0000005800e88947 */ /* 0x002fea0003800000 */
.L_x_162:
        /* <DEDUP_REMOVED lines=9> */
.L_x_164:
        /* <DEDUP_REMOVED lines=9> */
.L_x_166:
        /* <DEDUP_REMOVED lines=9> */
.L_x_168:
        /* <DEDUP_REMOVED lines=9> */
.L_x_170:
        /* <DEDUP_REMOVED lines=9> */
.L_x_172:
        /* <DEDUP_REMOVED lines=9> */
.L_x_174:
        /* <DEDUP_REMOVED lines=9> */
.L_x_176:
        /* <DEDUP_REMOVED lines=9> */
.L_x_178:
        /* <DEDUP_REMOVED lines=9> */
.L_x_180:
        /* <DEDUP_REMOVED lines=9> */
.L_x_182:
        /* <DEDUP_REMOVED lines=9> */
.L_x_184:
        /* <DEDUP_REMOVED lines=9> */
.L_x_186:
        /* <DEDUP_REMOVED lines=9> */
.L_x_188:
        /* <DEDUP_REMOVED lines=9> */
.L_x_190:
        /* <DEDUP_REMOVED lines=9> */
.L_x_192:
        /* <DEDUP_REMOVED lines=9> */
.L_x_194:
        /* <DEDUP_REMOVED lines=9> */
.L_x_196:
        /* <DEDUP_REMOVED lines=9> */
.L_x_198:
        /* <DEDUP_REMOVED lines=9> */
.L_x_200:
        /* <DEDUP_REMOVED lines=9> */
.L_x_202:
        /* <DEDUP_REMOVED lines=9> */
.L_x_204:
        /* <DEDUP_REMOVED lines=9> */
.L_x_206:
        /* <DEDUP_REMOVED lines=9> */
.L_x_208:
        /* <DEDUP_REMOVED lines=9> */
.L_x_210:
        /* <DEDUP_REMOVED lines=9> */
.L_x_212:
        /* <DEDUP_REMOVED lines=9> */
.L_x_214:
        /* <DEDUP_REMOVED lines=9> */
.L_x_216:
        /* <DEDUP_REMOVED lines=9> */
.L_x_218:
        /* <DEDUP_REMOVED lines=9> */
.L_x_220:
        /* <DEDUP_REMOVED lines=9> */
.L_x_222:
        /* <DEDUP_REMOVED lines=9> */
.L_x_224:
        /* <DEDUP_REMOVED lines=9> */
.L_x_226:
        /* <DEDUP_REMOVED lines=9> */
.L_x_228:
        /* <DEDUP_REMOVED lines=9> */
.L_x_230:
        /* <DEDUP_REMOVED lines=9> */
.L_x_232:
        /* <DEDUP_REMOVED lines=9> */
.L_x_234:
        /* <DEDUP_REMOVED lines=9> */
.L_x_236:
        /* <DEDUP_REMOVED lines=9> */
.L_x_238:
        /* <DEDUP_REMOVED lines=9> */
.L_x_240:
        /* <DEDUP_REMOVED lines=9> */
.L_x_242:
        /* <DEDUP_REMOVED lines=9> */
.L_x_244:
        /* <DEDUP_REMOVED lines=9> */
.L_x_246:
        /* <DEDUP_REMOVED lines=9> */
.L_x_248:
        /* <DEDUP_REMOVED lines=9> */
.L_x_250:
        /* <DEDUP_REMOVED lines=9> */
.L_x_252:
        /* <DEDUP_REMOVED lines=9> */
.L_x_254:
        /* <DEDUP_REMOVED lines=9> */
.L_x_256:
        /* <DEDUP_REMOVED lines=9> */
.L_x_258:
        /* <DEDUP_REMOVED lines=9> */
.L_x_260:
        /* <DEDUP_REMOVED lines=9> */
.L_x_262:
[----:B------:R-:W-:-:S04]  /*4d30*/  UIADD3 UR5, UPT, UPT, UR5, 0x1, URZ ;  /* 0x0000000105057890 */ /* 0x000fc8000fffe0ff */
[----:B------:R-:W-:-:S04]  /*4d40*/  UISETP.NE.AND UP0, UPT, UR5, 0x36, UPT ;  /* 0x000000360500788c */ /* 0x000fc8000bf05270 */
[----:B------:R-:W-:Y:S02]  /*4d50*/  USEL UR4, URZ, 0x1, UP0 ;  /* 0x00000001ff047887 */ /* 0x000fe40008000000 */
[----:B------:R-:W-:-:S04]  /*4d60*/  USEL UR5, UR5, URZ, UP0 ;  /* 0x000000ff05057287 */ /* 0x000fc80008000000 */
[----:B------:R-:W-:Y:S01]  /*4d70*/  ULEA UR5, UR5, UR26, 0x3 ;  /* 0x0000001a05057291 */ /* 0x000fe2000f8e18ff */
[----:B------:R-:W-:-:S04]  /*4d80*/  LOP3.LUT R2, R2, UR4, RZ, 0x3c, !PT ;  /* 0x0000000402027c12 */ /* 0x000fc8000f8e3cff */
[----:B------:R-:W-:Y:S01]  /*4d90*/  SHF.L.U32 R2, R2, 0x1f, RZ ;  /* 0x0000001f02027819 */ /* 0x000fe200000006ff */
[----:B-1----:R-:W-:-:S07]  /*4da0*/  IMAD.U32 R0, RZ, RZ, UR5 ;  /* 0x00000005ff007e24 */ /* 0x002fce000f8e00ff */
.L_x_97:
[----:B-1----:R1:W2:Y:S02]  /*4db0*/  SYNCS.PHASECHK.TRANS64.TRYWAIT P0, [R0+URZ], R2 ;  /* 0x00000002000075a7 */ /* 0x0022a400080011ff */
[----:B--2---:R-:W-:Y:S05]  /*4dc0*/  @!P0 NANOSLEEP.SYNCS 0x989680 ;  /* 0x009896800000895d */ /* 0x004fea0003900000 */
[----:B------:R-:W2:Y:S02]  /*4dd0*/  @!P0 SYNCS.PHASECHK.TRANS64 P0, [R0+URZ], R2 ;  /* 0x00000002000085a7 */ /* 0x000ea400080010ff */
[----:B--2---:R-:W-:Y:S05]  /*4de0*/  @P0 EXIT ;  /* 0x000000000000094d */ /* 0x004fea0003800000 */
[----:B------:R-:W-:Y:S05]  /*4df0*/  BRA `(.L_x_97) ;  /* 0xfffffffc00ec7947 */ /* 0x000fea000383ffff */
.L_x_23:
[----:B------:R-:W-:-:S04]  /*4e00*/  UISETP.NE.AND UP0, UPT, UR54, URZ, UPT ;  /* 0x000000ff3600728c */ /* 0x000fc8000bf05270 */
[----:B------:R-:W-:-:S09]  /*4e10*/  UISETP.NE.OR UP0, UPT, UR10, 0x1, UP0 ;  /* 0x000000010a00788c */ /* 0x000fd20008705670 */
[----:B------:R-:W-:Y:S05]  /*4e20*/  BRA.U UP0, `(.L_x_98) ;  /* 0x0000000500487547 */ /* 0x000fea000b800000 */
[----:B------:R-:W-:Y:S01]  /*4e30*/  ISETP.GE.U32.AND P2, PT, R0, 0x10, PT ;  /* 0x000000100000780c */ /* 0x000fe20003f46070 */
[----:B------:R-:W-:Y:S01]  /*4e40*/  IMAD.MOV.U32 R12, RZ, RZ, 0x1 ;  /* 0x00000001ff0c7424 */ /* 0x000fe200078e00ff */
[----:B------:R-:W-:Y:S02]  /*4e50*/  CS2R R10, SRZ ;  /* 0x00000000000a7805 */ /* 0x000fe4000001ff00 */
[----:B------:R-:W-:Y:S01]  /*4e60*/  CS2R R8, SRZ ;  /* 0x0000000000087805 */ /* 0x000fe2000001ff00 */
[----:B------:R-:W-:Y:S01]  /*4e70*/  UMOV UR4, 0x400 ;  /* 0x0000040000047882 */ /* 0x000fe20000000000 */
[----:B------:R-:W-:Y:S01]  /*4e80*/  UMOV UR6, URZ ;  /* 0x000000ff00067c82 */ /* 0x000fe20008000000 */
[----:B------:R-:W-:-:S12]  /*4e90*/  ULEA UR54, UR54, UR4, 0x18 ;  /* 0x0000000436367291 */ /* 0x000fd8000f8ec0ff */
.L_x_102:
[----:B------:R-:W-:Y:S02]  /*4ea0*/  LEA R2, R8, UR54, 0x3 ;  /* 0x0000003608027c11 */ /* 0x000fe4000f8e18ff */
[----:B------:R-:W-:-:S03]  /*4eb0*/  SHF.L.U32 R4, R9, 0x1f, RZ ;  /* 0x0000001f09047819 */ /* 0x000fc600000006ff */
[----:B------:R-:W-:Y:S01]  /*4ec0*/  VIADD R5, R2, 0x3f0 ;  /* 0x000003f002057836 */ /* 0x000fe20000000000 */
[----:B------:R-:W1:Y:S02]  /*4ed0*/  SYNCS.PHASECHK.TRANS64.TRYWAIT P0, [R2+URZ+0x3e0], R4 ;  /* 0x0003e004020075a7 */ /* 0x000e6400080011ff */
[----:B-1----:R-:W-:Y:S05]  /*4ee0*/  @!P0 BRA `(.L_x_99) ;  /* 0x0000005000388947 */ /* 0x002fea0003800000 */
.L_x_263:
[----:B------:R-:W-:Y:S01]  /*4ef0*/  ULEA UR5, UR6, UR54, 0x3 ;  /* 0x0000003606057291 */ /* 0x000fe2000f8e18ff */
[----:B-1----:R-:W-:Y:S01]  /*4f00*/  PRMT R2, RZ, 0x654, R5 ;  /* 0x00000654ff027816 */ /* 0x002fe20000000005 */
[----:B------:R-:W-:Y:S01]  /*4f10*/  @!P2 IMAD.MOV.U32 R4, RZ, RZ, 0x10 ;  /* 0x00000010ff04a424 */ /* 0x000fe200078e00ff */
[----:B------:R-:W-:Y:S01]  /*4f20*/  SHF.L.U32 R5, R12, 0x1f, RZ ;  /* 0x0000001f0c057819 */ /* 0x000fe200000006ff */
[----:B------:R-:W-:Y:S01]  /*4f30*/  UIADD3 UR4, UPT, UPT, UR5, 0x380, URZ ;  /* 0x0000038005047890 */ /* 0x000fe2000fffe0ff */
[----:B------:R1:W-:Y:S05]  /*4f40*/  SYNCS.ARRIVE.TRANS64.RED.A1T0 RZ, [R2+URZ], RZ ;  /* 0x000000ff02ff79a7 */ /* 0x0003ea00081004ff */
[----:B------:R-:W-:Y:S01]  /*4f50*/  IMAD.U32 R6, RZ, RZ, UR4 ;  /* 0x00000004ff067e24 */ /* 0x000fe2000f8e00ff */
[----:B------:R-:W2:Y:S04]  /*4f60*/  SYNCS.PHASECHK.TRANS64.TRYWAIT P0, [UR5+0x390], R5 ;  /* 0x00039005ff0075a7 */ /* 0x000ea80008001105 */
[----:B------:R-:W-:Y:S01]  /*4f70*/  PRMT R6, R0, 0x654, R6 ;  /* 0x0000065400067816 */ /* 0x000fe20000000006 */
[----:B-12---:R-:W-:Y:S06]  /*4f80*/  @!P0 BRA `(.L_x_100) ;  /* 0x0000005000248947 */ /* 0x006fec0003800000 */
.L_x_265:
[----:B------:R-:W-:Y:S01]  /*4f90*/  ULEA UR4, UR6, UR54, 0x4 ;  /* 0x0000003606047291 */ /* 0x000fe2000f8e20ff */
[----:B------:R-:W-:Y:S01]  /*4fa0*/  SEL R3, R6, R3, !P2 ;  /* 0x0000000306037207 */ /* 0x000fe20005000000 */
[----:B------:R-:W-:Y:S01]  /*4fb0*/  UIADD3 UR5, UPT, UPT, UR5, 0x380, URZ ;  /* 0x0000038005057890 */ /* 0x000fe2000fffe0ff */
[----:B-1----:R-:W-:Y:S01]  /*4fc0*/  LEA R2, R11, UR54, 0x3 ;  /* 0x000000360b027c11 */ /* 0x002fe2000f8e18ff */
[----:B------:R-:W-:Y:S01]  /*4fd0*/  UIADD3 UR4, UPT, UPT, UR4, 0x410, URZ ;  /* 0x0000041004047890 */ /* 0x000fe2000fffe0ff */
[----:B------:R1:W-:Y:S01]  /*4fe0*/  @!P2 SYNCS.ARRIVE.TRANS64.RED RZ, [R3+URZ], R4 ;  /* 0x0000000403ffa9a7 */ /* 0x0003e200080004ff */
[----:B------:R-:W-:Y:S01]  /*4ff0*/  UIADD3 UR6, UPT, UPT, UR6, 0x1, URZ ;  /* 0x0000000106067890 */ /* 0x000fe2000fffe0ff */
[----:B------:R-:W-:-:S03]  /*5000*/  VIADD R8, R8, 0x1 ;  /* 0x0000000108087836 */ /* 0x000fc60000000000 */
[----:B------:R-:W-:Y:S02]  /*5010*/  UISETP.NE.AND UP0, UPT, UR6, 0x2, UPT ;  /* 0x000000020600788c */ /* 0x000fe4000bf05270 */
[----:B------:R-:W-:Y:S01]  /*5020*/  ISETP.NE.AND P0, PT, R8, 0x2, PT ;  /* 0x000000020800780c */ /* 0x000fe20003f05270 */
[----:B------:R-:W-:Y:S06]  /*5030*/  UGETNEXTWORKID.BROADCAST [UR4], [UR5] ;  /* 0x00000000040073ca */ /* 0x000fec0008000100 */
[----:B------:R-:W-:Y:S02]  /*5040*/  USEL UR4, URZ, 0x1, UP0 ;  /* 0x00000001ff047887 */ /* 0x000fe40008000000 */
[----:B------:R-:W-:-:S04]  /*5050*/  USEL UR6, UR6, URZ, UP0 ;  /* 0x000000ff06067287 */ /* 0x000fc80008000000 */
[----:B------:R-:W-:Y:S02]  /*5060*/  LOP3.LUT R12, R12, UR4, RZ, 0x3c, !PT ;  /* 0x000000040c0c7c12 */ /* 0x000fe4000f8e3cff */
[----:B-1----:R-:W-:-:S04]  /*5070*/  SHF.L.U32 R4, R10, 0x1f, RZ ;  /* 0x0000001f0a047819 */ /* 0x002fc800000006ff */
[----:B------:R-:W1:Y:S02]  /*5080*/  SYNCS.PHASECHK.TRANS64.TRYWAIT P1, [R2+URZ+0x380], R4 ;  /* 0x00038004020075a7 */ /* 0x000e6400080211ff */
[----:B-1----:R-:W-:Y:S05]  /*5090*/  @!P1 BRA `(.L_x_101) ;  /* 0x0000004c00f89947 */ /* 0x002fea0003800000 */
.L_x_266:
[C---:B-1----:R-:W-:Y:S01]  /*50a0*/  LEA R4, R11.reuse, UR54, 0x4 ;  /* 0x000000360b047c11 */ /* 0x042fe2000f8e20ff */
[----:B------:R-:W-:Y:S01]  /*50b0*/  VIADD R2, R2, 0x390 ;  /* 0x0000039002027836 */ /* 0x000fe20000000000 */
[----:B------:R-:W-:Y:S01]  /*50c0*/  SEL R8, R8, RZ, P0 ;  /* 0x000000ff08087207 */ /* 0x000fe20000000000 */
[----:B------:R-:W-:-:S03]  /*50d0*/  VIADD R11, R11, 0x1 ;  /* 0x000000010b0b7836 */ /* 0x000fc60000000000 */
[----:B------:R-:W1:Y:S01]  /*50e0*/  LDS.128 R4, [R4+0x410] ;  /* 0x0004100004047984 */ /* 0x000e620000000c00 */
[----:B------:R-:W-:Y:S02]  /*50f0*/  PRMT R2, RZ, 0x654, R2 ;  /* 0x00000654ff027816 */ /* 0x000fe40000000002 */
[C---:B------:R-:W-:Y:S01]  /*5100*/  ISETP.NE.AND P1, PT, R11.reuse, 0x2, PT ;  /* 0x000000020b00780c */ /* 0x040fe20003f25270 */
[----:B------:R-:W-:Y:S01]  /*5110*/  @!PT LDS RZ, [RZ] ;  /* 0x00000000fffff984 */ /* 0x000fe20000000800 */
[----:B------:R-:W-:Y:S01]  /*5120*/  @!PT LDS RZ, [RZ] ;  /* 0x00000000fffff984 */ /* 0x000fe20000000800 */
[----:B------:R-:W-:Y:S01]  /*5130*/  @!PT LDS RZ, [RZ] ;  /* 0x00000000fffff984 */ /* 0x000fe20000000800 */
[----:B------:R-:W-:Y:S01]  /*5140*/  @!PT LDS RZ, [RZ] ;  /* 0x00000000fffff984 */ /* 0x000fe20000000800 */
[----:B------:R2:W-:Y:S06]  /*5150*/  MEMBAR.ALL.CTA ;  /* 0x0000000000007992 */ /* 0x0005ec0000008000 */
[----:B--2---:R-:W2:Y:S01]  /*5160*/  FENCE.VIEW.ASYNC.S ;  /* 0x00000000000073c6 */ /* 0x004ea20000000000 */
[----:B------:R-:W-:Y:S01]  /*5170*/  SEL R11, R11, RZ, P1 ;  /* 0x000000ff0b0b7207 */ /* 0x000fe20000800000 */
[----:B--2---:R2:W-:Y:S01]  /*5180*/  SYNCS.ARRIVE.TRANS64.RED.A1T0 RZ, [R2+URZ], RZ ;  /* 0x000000ff02ff79a7 */ /* 0x0045e200081004ff */
[----:B-1----:R-:W-:-:S02]  /*5190*/  LOP3.LUT P3, RZ, R6, 0x1, RZ, 0xc0, !PT ;  /* 0x0000000106ff7812 */ /* 0x002fc4000786c0ff */
[----:B------:R-:W-:-:S04]  /*51a0*/  SEL R4, RZ, 0x1, P1 ;  /* 0x00000001ff047807 */ /* 0x000fc80000800000 */
[----:B------:R-:W-:Y:S02]  /*51b0*/  LOP3.LUT R10, R10, R4, RZ, 0x3c, !PT ;  /* 0x000000040a0a7212 */ /* 0x000fe400078e3cff */
[----:B--2---:R-:W-:-:S04]  /*51c0*/  SEL R2, RZ, 0x1, P0 ;  /* 0x00000001ff027807 */ /* 0x004fc80000000000 */
[----:B------:R-:W-:Y:S01]  /*51d0*/  LOP3.LUT R9, R9, R2, RZ, 0x3c, !PT ;  /* 0x0000000209097212 */ /* 0x000fe200078e3cff */
[----:B------:R-:W-:Y:S06]  /*51e0*/  @P3 BRA `(.L_x_102) ;  /* 0xfffffffc002c3947 */ /* 0x000fec000383ffff */
[----:B------:R-:W-:Y:S01]  /*51f0*/  ULEA UR5, UR6, UR54, 0x3 ;  /* 0x0000003606057291 */ /* 0x000fe2000f8e18ff */
[----:B------:R-:W-:-:S08]  /*5200*/  SHF.L.U32 R2, R12, 0x1f, RZ ;  /* 0x0000001f0c027819 */ /* 0x000fd000000006ff */
[----:B------:R-:W1:Y:S02]  /*5210*/  SYNCS.PHASECHK.TRANS64 P0, [UR5+0x390], R2 ;  /* 0x00039002ff0075a7 */ /* 0x000e640008001005 */
[----:B-1----:R-:W-:Y:S05]  /*5220*/  @P0 BRA `(.L_x_103) ;  /* 0x0000000000080947 */ /* 0x002fea0003800000 */
[----:B------:R-:W1:Y:S02]  /*5230*/  SYNCS.PHASECHK.TRANS64.TRYWAIT P0, [UR5+0x390], R2 ;  /* 0x00039002ff0075a7 */ /* 0x000e640008001105 */
[----:B-1----:R-:W-:Y:S05]  /*5240*/  @!P0 BRA `(.L_x_104) ;  /* 0x0000004c00a08947 */ /* 0x002fea0003800000 */
.L_x_103:
[----:B------:R-:W-:-:S04]  /*5250*/  UIADD3 UR4, UPT, UPT, UR6, 0x1, URZ ;  /* 0x0000000106047890 */ /* 0x000fc8000fffe0ff */
[----:B------:R-:W-:-:S04]  /*5260*/  UISETP.NE.AND UP0, UPT, UR4, 0x2, UPT ;  /* 0x000000020400788c */ /* 0x000fc8000bf05270 */
[----:B------:R-:W-:Y:S02]  /*5270*/  USEL UR7, URZ, 0x1, UP0 ;  /* 0x00000001ff077887 */ /* 0x000fe40008000000 */
[----:B------:R-:W-:-:S04]  /*5280*/  USEL UR4, UR4, URZ, UP0 ;  /* 0x000000ff04047287 */ /* 0x000fc80008000000 */
[----:B------:R-:W-:Y:S01]  /*5290*/  ULEA UR4, UR4, UR54, 0x3 ;  /* 0x0000003604047291 */ /* 0x000fe2000f8e18ff */
[----:B-1----:R-:W-:-:S04]  /*52a0*/  LOP3.LUT R2, R12, UR7, RZ, 0x3c, !PT ;  /* 0x000000070c027c12 */ /* 0x002fc8000f8e3cff */
[----:B------:R-:W-:-:S04]  /*52b0*/  SHF.L.U32 R0, R2, 0x1f, RZ ;  /* 0x0000001f02007819 */ /* 0x000fc800000006ff */
[----:B------:R-:W1:Y:S02]  /*52c0*/  SYNCS.PHASECHK.TRANS64 P0, [UR4+0x390], R0 ;  /* 0x00039000ff0075a7 */ /* 0x000e640008001004 */
[----:B-1----:R-:W-:Y:S05]  /*52d0*/  @P0 EXIT ;  /* 0x000000000000094d */ /* 0x002fea0003800000 */
[----:B------:R-:W-:Y:S02]  /*52e0*/  SHF.L.U32 R2, R2, 0x1f, RZ ;  /* 0x0000001f02027819 */ /* 0x000fe400000006ff */
[----:B------:R-:W-:-:S07]  /*52f0*/  MOV R0, UR4 ;  /* 0x0000000400007c02 */ /* 0x000fce0008000f00 */
.L_x_105:
[----:B-1----:R1:W2:Y:S02]  /*5300*/  SYNCS.PHASECHK.TRANS64.TRYWAIT P0, [R0+URZ+0x390], R2 ;  /* 0x00039002000075a7 */ /* 0x0022a400080011ff */
[----:B--2---:R-:W-:Y:S05]  /*5310*/  @!P0 NANOSLEEP.SYNCS 0x989680 ;  /* 0x009896800000895d */ /* 0x004fea0003900000 */
[----:B------:R-:W2:Y:S02]  /*5320*/  @!P0 SYNCS.PHASECHK.TRANS64 P0, [R0+URZ+0x390], R2 ;  /* 0x00039002000085a7 */ /* 0x000ea400080010ff */
[----:B--2---:R-:W-:Y:S05]  /*5330*/  @P0 EXIT ;  /* 0x000000000000094d */ /* 0x004fea0003800000 */
[----:B------:R-:W-:Y:S05]  /*5340*/  BRA `(.L_x_105) ;  /* 0xfffffffc00ec7947 */ /* 0x000fea000383ffff */
.L_x_98:
[----:B------:R-:W-:Y:S05]  /*5350*/  BRA.U UP4, `(.L_x_106) ;  /* 0x0000000d04807547 */ /* 0x000fea000b800000 */
[----:B------:R-:W-:Y:S01]  /*5360*/  UMOV UR4, 0x40 ;  /* 0x0000004000047882 */ /* 0x000fe20000000000 */
[----:B------:R-:W-:Y:S01]  /*5370*/  NOP ;  /* 0x0000000000007918 */ /* 0x000fe20000000000 */
[----:B------:R-:W-:Y:S01]  /*5380*/  ULEA UR4, UR54, UR4, 0x18 ;  /* 0x0000000436047291 */ /* 0x000fe2000f8ec0ff */
[----:B------:R-:W-:Y:S02]  /*5390*/  UMOV UR5, 0x400 ;  /* 0x0000040000057882 */ /* 0x000fe40000000000 */
[----:B------:R-:W-:-:S06]  /*53a0*/  ULEA UR54, UR54, UR5, 0x18 ;  /* 0x0000000536367291 */ /* 0x000fcc000f8ec0ff */
[----:B------:R-:W1:Y:S02]  /*53b0*/  LDS.U8 R0, [UR4+0x1c] ;  /* 0x00001c04ff007984 */ /* 0x000e640008000000 */
[----:B-1----:R-:W-:-:S13]  /*53c0*/  ISETP.NE.AND P0, PT, R0, RZ, PT ;  /* 0x000000ff0000720c */ /* 0x002fda0003f05270 */
[----:B------:R-:W-:Y:S05]  /*53d0*/  @P0 BRA `(.L_x_107) ;  /* 0x0000000000580947 */ /* 0x000fea0003800000 */
[----:B------:R-:W-:-:S13]  /*53e0*/  ELECT P0, URZ, PT ;  /* 0x0000000000ff782f */ /* 0x000fda0003800000 */
[----:B------:R-:W-:Y:S05]  /*53f0*/  @!P0 BRA `(.L_x_108) ;  /* 0x0000000000608947 */ /* 0x000fea0003800000 */
[----:B------:R-:W-:Y:S01]  /*5400*/  UMOV UR5, 0x10 ;  /* 0x0000001000057882 */ /* 0x000fe20000000000 */
[----:B------:R-:W-:Y:S01]  /*5410*/  HFMA2 R0, -RZ, RZ, 0, 5.9604644775390625e-08 ;  /* 0x00000001ff007431 */ /* 0x000fe200000001ff */
[----:B------:R-:W-:-:S03]  /*5420*/  MOV R3, 0xffff ;  /* 0x0000ffff00037802 */ /* 0x000fc60000000f00 */
[----:B------:R-:W-:Y:S04]  /*5430*/  DEPBAR.LE SB1, 0x36 ;  /* 0x00009d800000791a */ /* 0x000fe80000000000 */
[----:B------:R-:W1:Y:S02]  /*5440*/  UTCATOMSWS.FIND_AND_SET.ALIGN UP0, UR5, UR5 ;  /* 0x00000005000575e3 */ /* 0x000e640008000800 */
[----:B-1----:R-:W-:Y:S01]  /*5450*/  MOV R4, UR5 ;  /* 0x0000000500047c02 */ /* 0x002fe20008000f00 */
[----:B------:R-:W-:Y:S06]  /*5460*/  BRA.U UP0, `(.L_x_109) ;  /* 0x0000000100187547 */ /* 0x000fec000b800000 */
.L_x_110:
[----:B------:R-:W-:Y:S05]  /*5470*/  NANOSLEEP 0x64 ;  /* 0x000000640000795d */ /* 0x000fea0003800000 */
[----:B------:R-:W-:-:S05]  /*5480*/  UMOV UR5, 0x10 ;  /* 0x0000001000057882 */ /* 0x000fca0000000000 */
[----:B------:R-:W-:Y:S04]  /*5490*/  DEPBAR.LE SB1, 0x36 ;  /* 0x00009d800000791a */ /* 0x000fe80000000000 */
[----:B------:R-:W1:Y:S02]  /*54a0*/  UTCATOMSWS.FIND_AND_SET.ALIGN UP0, UR5, UR5 ;  /* 0x00000005000575e3 */ /* 0x000e640008000800 */
[----:B-1----:R-:W-:Y:S01]  /*54b0*/  MOV R4, UR5 ;  /* 0x0000000500047c02 */ /* 0x002fe20008000f00 */
[----:B------:R-:W-:Y:S05]  /*54c0*/  BRA.U !UP0, `(.L_x_110) ;  /* 0xfffffffd08e87547 */ /* 0x000fea000b83ffff */
.L_x_109:
[-C--:B------:R-:W-:Y:S02]  /*54d0*/  SHF.L.U32 R3, R3, R4.reuse, RZ ;  /* 0x0000000403037219 */ /* 0x080fe400000006ff */
[----:B------:R-:W-:Y:S01]  /*54e0*/  SHF.L.U32 R0, R0, R4, RZ ;  /* 0x0000000400007219 */ /* 0x000fe200000006ff */
[----:B------:R-:W-:Y:S02]  /*54f0*/  IMAD.SHL.U32 R4, R4, 0x20, RZ ;  /* 0x0000002004047824 */ /* 0x000fe400078e00ff */
[----:B------:R1:W-:Y:S04]  /*5500*/  ATOMS.OR RZ, [UR4+0x14], R3 ;  /* 0x00001403ffff798c */ /* 0x0003e8000b000004 */
[----:B------:R1:W-:Y:S04]  /*5510*/  ATOMS.OR RZ, [UR4+0x18], R0 ;  /* 0x00001800ffff798c */ /* 0x0003e8000b000004 */
[----:B------:R1:W-:Y:S01]  /*5520*/  STS [UR54+0x430], R4 ;  /* 0x00043004ff007988 */ /* 0x0003e20008000836 */
[----:B------:R-:W-:Y:S05]  /*5530*/  BRA `(.L_x_108) ;  /* 0x0000000000107947 */ /* 0x000fea0003800000 */
.L_x_107:
[----:B------:R-:W-:Y:S02]  /*5540*/  MOV R0, 0xffffffff ;  /* 0xffffffff00007802 */ /* 0x000fe40000000f00 */
[----:B------:R-:W-:-:S03]  /*5550*/  MOV R4, 0x5580 ;  /* 0x0000558000047802 */ /* 0x000fc60000000f00 */
[----:B------:R1:W-:Y:S04]  /*5560*/  STS [UR54+0x430], R0 ;  /* 0x00043000ff007988 */ /* 0x0003e80008000836 */
[----:B-1---5:R-:W-:Y:S05]  /*5570*/  CALL.REL.NOINC `($__internal_1_$__cuda_sm10x_tcgen05_guardrail_trap_phase_invalid_during_alloc) ;  /* 0x0000005000207944 */ /* 0x022fea0003c00000 */
.L_x_108:
[----:B------:R-:W-:Y:S05]  /*5580*/  WARPSYNC.ALL ;  /* 0x0000000000007948 */ /* 0x000fea0003800000 */
[----:B------:R-:W2:Y:S01]  /*5590*/  S2UR UR6, SR_CgaCtaId ;  /* 0x00000000000679c3 */ /* 0x000ea20000008800 */
[----:B------:R-:W-:Y:S01]  /*55a0*/  UMOV UR4, 0x400 ;  /* 0x0000040000047882 */ /* 0x000fe20000000000 */
[----:B------:R-:W-:-:S06]  /*55b0*/  NOP ;  /* 0x0000000000007918 */ /* 0x000fcc0000000000 */
[----:B------:R-:W-:Y:S06]  /*55c0*/  BAR.ARV 0x6, 0xa0 ;  /* 0x0182800000007b1d */ /* 0x000fec0000002000 */
[----:B------:R-:W3:Y:S01]  /*55d0*/  LDCU UR7, c[0x0][0x38c] ;  /* 0x00007180ff0777ac */ /* 0x000ee20008000800 */
[----:B------:R-:W-:Y:S01]  /*55e0*/  LOP3.LUT R2, R2, 0xffff, RZ, 0xc0, !PT ;  /* 0x0000ffff02027812 */ /* 0x000fe200078ec0ff */
[----:B------:R-:W-:Y:S01]  /*55f0*/  IMAD.MOV.U32 R11, RZ, RZ, 0x1 ;  /* 0x00000001ff0b7424 */ /* 0x000fe200078e00ff */
[----:B------:R-:W-:Y:S01]  /*5600*/  CS2R R8, SRZ ;  /* 0x0000000000087805 */ /* 0x000fe2000001ff00 */
[----:B------:R-:W-:Y:S01]  /*5610*/  IMAD.MOV.U32 R10, RZ, RZ, RZ ;  /* 0x000000ffff0a7224 */ /* 0x000fe200078e00ff */
[----:B------:R-:W-:Y:S01]  /*5620*/  R2UR UR10, R2 ;  /* 0x00000000020a72ca */ /* 0x000fe200000e0000 */
[----:B------:R-:W-:Y:S01]  /*5630*/  UMOV UR19, URZ ;  /* 0x000000ff00137c82 */ /* 0x000fe20008000000 */
[----:B------:R-:W-:Y:S01]  /*5640*/  UMOV UR18, URZ ;  /* 0x000000ff00127c82 */ /* 0x000fe20008000000 */
[----:B------:R-:W-:Y:S01]  /*5650*/  UMOV UR22, 0x0 ;  /* 0x0000000000167882 */ /* 0x000fe20000000000 */
[----:B------:R-:W-:Y:S01]  /*5660*/  UMOV UR23, 0x4100490 ;  /* 0x0410049000177882 */ /* 0x000fe20000000000 */
[----:B--2---:R-:W-:Y:S01]  /*5670*/  ULEA UR6, UR6, UR4, 0x18 ;  /* 0x0000000406067291 */ /* 0x004fe2000f8ec0ff */
[----:B------:R-:W2:Y:S03]  /*5680*/  LDCU UR4, c[0x0][0x38c] ;  /* 0x00007180ff0477ac */ /* 0x000ea60008000800 */
[----:B------:R-:W-:-:S02]  /*5690*/  UIADD3 UR12, UPT, UPT, UR6, 0x2800, URZ ;  /* 0x00002800060c7890 */ /* 0x000fc4000fffe0ff */
[----:B---3--:R-:W-:-:S03]  /*56a0*/  UIADD3 UR7, UPT, UPT, UR7, 0x1f, URZ ;  /* 0x0000001f07077890 */ /* 0x008fc6000fffe0ff */
[----:B-1----:R-:W1:Y:S01]  /*56b0*/  LDS R0, [UR6+0x430] ;  /* 0x00043006ff007984 */ /* 0x002e620008000800 */
[----:B------:R-:W-:Y:S02]  /*56c0*/  UIADD3 UR13, UPT, UPT, UR6, 0x1d800, URZ ;  /* 0x0001d800060d7890 */ /* 0x000fe4000fffe0ff */
[----:B------:R-:W-:Y:S02]  /*56d0*/  USHF.R.S32.HI UR5, URZ, 0x1f, UR7 ;  /* 0x0000001fff057899 */ /* 0x000fe40008011407 */
[----:B------:R-:W-:Y:S02]  /*56e0*/  USHF.R.U32.HI UR12, URZ, 0x4, UR12 ;  /* 0x00000004ff0c7899 */ /* 0x000fe4000801160c */
[----:B------:R-:W-:Y:S02]  /*56f0*/  ULEA.HI UR5, UR5, UR7, URZ, 0x5 ;  /* 0x0000000705057291 */ /* 0x000fe4000f8f28ff */
[----:B------:R-:W-:Y:S02]  /*5700*/  USHF.R.U32.HI UR13, URZ, 0x4, UR13 ;  /* 0x00000004ff0d7899 */ /* 0x000fe4000801160d */
[----:B------:R-:W-:-:S02]  /*5710*/  USHF.R.S32.HI UR5, URZ, 0x5, UR5 ;  /* 0x00000005ff057899 */ /* 0x000fc40008011405 */
[----:B------:R-:W-:Y:S02]  /*5720*/  ULOP3.LUT UR12, UR12, 0x3fff, URZ, 0xc0, !UPT ;  /* 0x00003fff0c0c7892 */ /* 0x000fe4000f8ec0ff */
[----:B------:R-:W-:Y:S02]  /*5730*/  UISETP.LT.AND UP0, UPT, UR5, 0x1, UPT ;  /* 0x000000010500788c */ /* 0x000fe4000bf01270 */
[----:B------:R-:W-:Y:S02]  /*5740*/  ULOP3.LUT UR13, UR13, 0x3fff, URZ, 0xc0, !UPT ;  /* 0x00003fff0d0d7892 */ /* 0x000fe4000f8ec0ff */
[----:B------:R-:W-:Y:S02]  /*5750*/  USEL UR11, UR5, 0x1, !UP0 ;  /* 0x00000001050b7887 */ /* 0x000fe4000c000000 */
[----:B------:R-:W-:Y:S02]  /*5760*/  ULOP3.LUT UR12, UR12, 0x10000, URZ, 0xfc, !UPT ;  /* 0x000100000c0c7892 */ /* 0x000fe4000f8efcff */
[----:B------:R-:W-:-:S02]  /*5770*/  ULOP3.LUT UR13, UR13, 0x10000, URZ, 0xfc, !UPT ;  /* 0x000100000d0d7892 */ /* 0x000fc4000f8efcff */
[----:B------:R-:W-:Y:S02]  /*5780*/  UIADD3 UR11, UPT, UPT, -UR11, URZ, URZ ;  /* 0x000000ff0b0b7290 */ /* 0x000fe4000fffe1ff */
[----:B--2---:R-:W-:Y:S01]  /*5790*/  UISETP.GE.AND UP4, UPT, UR4, 0x1, UPT ;  /* 0x000000010400788c */ /* 0x004fe2000bf86270 */
[----:B-1----:R-:W-:-:S15]  /*57a0*/  R2UR UR20, R0 ;  /* 0x00000000001472ca */ /* 0x002fde00000e0000 */
.L_x_117:
[----:B------:R-:W-:Y:S02]  /*57b0*/  LEA R0, R10, UR6, 0x3 ;  /* 0x000000060a007c11 */ /* 0x000fe4000f8e18ff */
[----:B------:R-:W-:Y:S02]  /*57c0*/  SHF.L.U32 R2, R9, 0x1f, RZ ;  /* 0x0000001f09027819 */ /* 0x000fe400000006ff */
[----:B------:R-:W-:Y:S01]  /*57d0*/  PLOP3.LUT P0, PT, PT, PT, UP4, 0x80, 0x8 ;  /* 0x000000000008781c */ /* 0x000fe20003f0f048 */
[----:B------:R-:W-:Y:S01]  /*57e0*/  VIADD R3, R0, 0x390 ;  /* 0x0000039000037836 */ /* 0x000fe20000000000 */
[----:B-1----:R-:W1:Y:S02]  /*57f0*/  SYNCS.PHASECHK.TRANS64.TRYWAIT P1, [R0+URZ+0x380], R2 ;  /* 0x00038002000075a7 */ /* 0x002e6400080211ff */
[----:B-1-3--:R-:W-:Y:S09]  /*5800*/  @!P1 BRA `(.L_x_111) ;  /* 0x0000004800489947 */ /* 0x00aff20003800000 */
.L_x_268:
[----:B------:R-:W-:Y:S01]  /*5810*/  LEA R4, R10, UR6, 0x4 ;  /* 0x000000060a047c11 */ /* 0x000fe2000f8e20ff */
[----:B------:R-:W-:Y:S01]  /*5820*/  @UP4 ULEA UR4, UR18, UR6, 0x3 ;  /* 0x0000000612044291 */ /* 0x000fe2000f8e18ff */
[----:B------:R-:W-:Y:S01]  /*5830*/  PLOP3.LUT P2, PT, PT, PT, PT, 0x80, 0x8 ;  /* 0x000000000008781c */ /* 0x000fe20003f4f070 */
[----:B------:R-:W-:Y:S01]  /*5840*/  ULEA UR9, UR19, UR6, 0x3 ;  /* 0x0000000613097291 */ /* 0x000fe2000f8e18ff */
[----:B------:R-:W-:Y:S02]  /*5850*/  PRMT R3, RZ, 0x654, R3 ;  /* 0x00000654ff037816 */ /* 0x000fe40000000003 */
[----:B------:R-:W2:Y:S01]  /*5860*/  LDS.128 R4, [R4+0x410] ;  /* 0x0004100004047984 */ /* 0x000ea20000000c00 */
[----:B-1----:R-:W-:Y:S02]  /*5870*/  @P0 SHF.L.U32 R2, R8, 0x1f, RZ ;  /* 0x0000001f08020819 */ /* 0x002fe400000006ff */
[----:B------:R-:W-:Y:S01]  /*5880*/  SHF.L.U32 R0, R11, 0x1f, RZ ;  /* 0x0000001f0b007819 */ /* 0x000fe200000006ff */
[----:B------:R-:W-:Y:S01]  /*5890*/  @!PT LDS RZ, [RZ] ;  /* 0x00000000fffff984 */ /* 0x000fe20000000800 */
[----:B------:R-:W-:Y:S01]  /*58a0*/  @!PT LDS RZ, [RZ] ;  /* 0x00000000fffff984 */ /* 0x000fe20000000800 */
[----:B------:R-:W-:Y:S01]  /*58b0*/  @!PT LDS RZ, [RZ] ;  /* 0x00000000fffff984 */ /* 0x000fe20000000800 */
[----:B------:R-:W-:Y:S01]  /*58c0*/  @!PT LDS RZ, [RZ] ;  /* 0x00000000fffff984 */ /* 0x000fe20000000800 */
[----:B------:R1:W-:Y:S06]  /*58d0*/  MEMBAR.ALL.CTA ;  /* 0x0000000000007992 */ /* 0x0003ec0000008000 */
[----:B-1----:R-:W1:Y:S02]  /*58e0*/  FENCE.VIEW.ASYNC.S ;  /* 0x00000000000073c6 */ /* 0x002e640000000000 */
[----:B-1----:R1:W-:Y:S01]  /*58f0*/  SYNCS.ARRIVE.TRANS64.RED.A1T0 RZ, [R3+URZ], RZ ;  /* 0x000000ff03ff79a7 */ /* 0x0023e200081004ff */
[----:B------:R1:W3:Y:S01]  /*5900*/  @P0 SYNCS.PHASECHK.TRANS64.TRYWAIT P2, [UR4], R2 ;  /* 0x00000002ff0005a7 */ /* 0x0002e20008041104 */
[----:B--2---:R-:W-:Y:S01]  /*5910*/  LOP3.LUT P1, RZ, R6, 0x1, RZ, 0xc0, !PT ;  /* 0x0000000106ff7812 */ /* 0x004fe2000782c0ff */
[----:B------:R-:W2:Y:S02]  /*5920*/  SYNCS.PHASECHK.TRANS64.TRYWAIT P0, [UR9+0x3c0], R0 ;  /* 0x0003c000ff0075a7 */ /* 0x000ea40008001109 */
[----:B-123--:R-:W-:Y:S10]  /*5930*/  @!P0 BRA `(.L_x_112) ;  /* 0x0000004800108947 */ /* 0x00eff40003800000 */
.L_x_270:
[----:B------:R-:W-:Y:S01]  /*5940*/  IADD3 R10, PT, PT, R10, 0x1, RZ ;  /* 0x000000010a0a7810 */ /* 0x000fe20007ffe0ff */
[----:B------:R-:W-:Y:S06]  /*5950*/  BRA.U !UP4, `(.L_x_113) ;  /* 0x000000010ca07547 */ /* 0x000fec000b800000 */
[----:B------:R-:W-:Y:S02]  /*5960*/  ULEA.HI UR8, UR19, UR19, URZ, 0x1 ;  /* 0x0000001313087291 */ /* 0x000fe4000f8f08ff */
[----:B------:R-:W-:Y:S02]  /*5970*/  UPLOP3.LUT UP2, UPT, UPT, UPT, UPT, 0x40, 0x4 ;  /* 0x000000000004789c */ /* 0x000fe40003f4e870 */
[----:B------:R-:W-:Y:S02]  /*5980*/  USHF.L.U32 UR4, UR8, 0x5, URZ ;  /* 0x0000000508047899 */ /* 0x000fe400080006ff */
[----:B------:R-:W-:Y:S02]  /*5990*/  ULOP3.LUT UR8, UR8, 0xffe, URZ, 0xc0, !UPT ;  /* 0x00000ffe08087892 */ /* 0x000fe4000f8ec0ff */
[----:B------:R-:W-:Y:S02]  /*59a0*/  ULOP3.LUT UR4, UR4, 0xffffffc0, URZ, 0xc0, !UPT ;  /* 0xffffffc004047892 */ /* 0x000fe4000f8ec0ff */
[----:B------:R-:W-:-:S02]  /*59b0*/  UIADD3 UR8, UPT, UPT, -UR8, UR19, URZ ;  /* 0x0000001308087290 */ /* 0x000fc4000fffe1ff */
[----:B------:R-:W-:Y:S01]  /*59c0*/  UIADD3 UR4, UPT, UPT, UR20, UR4, URZ ;  /* 0x0000000414047290 */ /* 0x000fe2000fffe0ff */
[----:B------:R-:W-:Y:S01]  /*59d0*/  UMOV UR17, UR11 ;  /* 0x0000000b00117c82 */ /* 0x000fe20008000000 */
[----:B------:R-:W-:Y:S02]  /*59e0*/  UMOV UR16, UR5 ;  /* 0x0000000500107c82 */ /* 0x000fe40008000000 */
[----:B------:R-:W-:Y:S01]  /*59f0*/  ULEA UR8, UR8, UR4, 0x14 ;  /* 0x0000000408087291 */ /* 0x000fe2000f8ea0ff */
[----:B------:R-:W-:-:S11]  /*5a00*/  UMOV UR15, UR18 ;  /* 0x00000012000f7c82 */ /* 0x000fd60008000000 */
.L_x_116:
[----:B------:R-:W-:Y:S02]  /*5a10*/  UIADD3 UR17, UPT, UPT, UR17, 0x1, URZ ;  /* 0x0000000111117890 */ /* 0x000fe4000fffe0ff */
[----:B--2---:R-:W-:Y:S02]  /*5a20*/  ULEA UR7, UR15, UR6, 0x3 ;  /* 0x000000060f077291 */ /* 0x004fe4000f8e18ff */
[----:B------:R-:W-:Y:S01]  /*5a30*/  UISETP.NE.AND UP3, UPT, UR17, URZ, UPT ;  /* 0x000000ff1100728c */ /* 0x000fe2000bf65270 */
[----:B---3--:R-:W-:Y:S10]  /*5a40*/  @P2 BRA `(.L_x_114) ;  /* 0x00000000000c2947 */ /* 0x008ff40003800000 */
[----:B-1----:R-:W-:Y:S04]  /*5a50*/  SHF.L.U32 R2, R8, 0x1f, RZ ;  /* 0x0000001f08027819 */ /* 0x002fe800000006ff */
[----:B------:R-:W1:Y:S02]  /*5a60*/  SYNCS.PHASECHK.TRANS64.TRYWAIT P0, [UR7], R2 ;  /* 0x00000002ff0075a7 */ /* 0x000e640008001107 */
[----:B-1----:R-:W-:Y:S05]  /*5a70*/  @!P0 BRA `(.L_x_115) ;  /* 0x0000004400d88947 */ /* 0x002fea0003800000 */
.L_x_114:
[----:B------:R-:W-:Y:S01]  /*5a80*/  UISETP.NE.AND UP0, UPT, UR16, 0x1, UPT ;  /* 0x000000011000788c */ /* 0x000fe2000bf05270 */
[----:B------:R-:W-:Y:S01]  /*5a90*/  PLOP3.LUT P2, PT, PT, PT, PT, 0x80, 0x8 ;  /* 0x000000000008781c */ /* 0x000fe20003f4f070 */
[----:B------:R-:W-:Y:S02]  /*5aa0*/  UIADD3 UR18, UPT, UPT, UR15, 0x1, URZ ;  /* 0x000000010f127890 */ /* 0x000fe4000fffe0ff */
[----:B------:R-:W-:Y:S02]  /*5ab0*/  ULEA UR24, UR15, UR13, 0x7 ;  /* 0x0000000d0f187291 */ /* 0x000fe4000f8e38ff */
[----:B------:R-:W-:Y:S01]  /*5ac0*/  UISETP.NE.AND UP1, UPT, UR18, 0x36, UPT ;  /* 0x000000361200788c */ /* 0x000fe2000bf25270 */
[----:B------:R-:W-:Y:S01]  /*5ad0*/  PLOP3.LUT P0, PT, PT, PT, UP0, 0x80, 0x8 ;  /* 0x000000000008781c */ /* 0x000fe20003f0f008 */
[----:B------:R-:W-:Y:S02]  /*5ae0*/  ULEA UR26, UR15, UR12, 0x7 ;  /* 0x0000000c0f1a7291 */ /* 0x000fe4000f8e38ff */
[----:B------:R-:W-:Y:S02]  /*5af0*/  USEL UR14, URZ, 0x1, UP1 ;  /* 0x00000001ff0e7887 */ /* 0x000fe40008800000 */
[----:B------:R-:W-:Y:S02]  /*5b00*/  USEL UR18, UR18, URZ, UP1 ;  /* 0x000000ff12127287 */ /* 0x000fe40008800000 */
[----:B------:R-:W-:Y:S02]  /*5b10*/  UIADD3 UR7, UPT, UPT, UR7, 0x1b0, URZ ;  /* 0x000001b007077890 */ /* 0x000fe4000fffe0ff */
[----:B------:R-:W-:Y:S01]  /*5b20*/  @UP0 ULEA UR4, UR18, UR6, 0x3 ;  /* 0x0000000612040291 */ /* 0x000fe2000f8e18ff */
[----:B------:R-:W-:Y:S01]  /*5b30*/  LOP3.LUT R8, R8, UR14, RZ, 0x3c, !PT ;  /* 0x0000000e08087c12 */ /* 0x000fe2000f8e3cff */
[----:B------:R-:W-:Y:S01]  /*5b40*/  UMOV UR25, 0xc0004010 ;  /* 0xc000401000197882 */ /* 0x000fe20000000000 */
[----:B------:R-:W-:Y:S01]  /*5b50*/  UMOV UR27, 0xc0004010 ;  /* 0xc0004010001b7882 */ /* 0x000fe20000000000 */
[----:B------:R-:W-:Y:S01]  /*5b60*/  UIADD3 UR16, UPT, UPT, UR16, -0x1, URZ ;  /* 0xffffffff10107890 */ /* 0x000fe2000fffe0ff */
[----:B-1----:R-:W-:Y:S01]  /*5b70*/  @P0 SHF.L.U32 R0, R8, 0x1f, RZ ;  /* 0x0000001f08000819 */ /* 0x002fe200000006ff */
[----:B------:R-:W-:Y:S03]  /*5b80*/  UMOV UR15, UR18 ;  /* 0x00000012000f7c82 */ /* 0x000fe60008000000 */
[----:B------:R2:W3:Y:S01]  /*5b90*/  @P0 SYNCS.PHASECHK.TRANS64.TRYWAIT P2, [UR4], R0 ;  /* 0x00000000ff0005a7 */ /* 0x0004e20008041104 */
[----:B------:R2:W-:Y:S01]  /*5ba0*/  UTCQMMA gdesc[UR26], gdesc[UR24], tmem[UR8], tmem[UR22], idesc[UR23], UP2 ;  /* 0x00ff16181a0075ea */ /* 0x0005e20009000308 */
[----:B------:R-:W-:Y:S01]  /*5bb0*/  UPLOP3.LUT UP2, UPT, UPT, UPT, UPT, 0x80, 0x8 ;  /* 0x000000000008789c */ /* 0x000fe20003f4f070 */
[----:B------:R2:W-:Y:S01]  /*5bc0*/  UTCBAR.MULTICAST [UR7], URZ, UR10 ;  /* 0x000000ff070073e9 */ /* 0x0005e2000800080a */
[----:B------:R-:W-:Y:S09]  /*5bd0*/  BRA.U UP3, `(.L_x_116) ;  /* 0xfffffffd038c7547 */ /* 0x000ff2000b83ffff */
.L_x_113:
[----:B------:R-:W-:Y:S01]  /*5be0*/  UIADD3 UR19, UPT, UPT, UR19, 0x1, URZ ;  /* 0x0000000113137890 */ /* 0x000fe2000fffe0ff */
[C---:B------:R-:W-:Y:S01]  /*5bf0*/  ISETP.NE.AND P0, PT, R10.reuse, 0x2, PT ;  /* 0x000000020a00780c */ /* 0x040fe20003f05270 */
[----:B------:R-:W-:Y:S02]  /*5c00*/  UIADD3 UR9, UPT, UPT, UR9, 0x3a0, URZ ;  /* 0x000003a009097890 */ /* 0x000fe4000fffe0ff */
[----:B------:R-:W-:Y:S01]  /*5c10*/  UISETP.NE.AND UP0, UPT, UR19, 0x4, UPT ;  /* 0x000000041300788c */ /* 0x000fe2000bf05270 */
[----:B-12---:R-:W-:Y:S02]  /*5c20*/  SEL R0, RZ, 0x1, P0 ;  /* 0x00000001ff007807 */ /* 0x006fe40000000000 */
[----:B------:R-:W-:Y:S01]  /*5c30*/  SEL R10, R10, RZ, P0 ;  /* 0x000000ff0a0a7207 */ /* 0x000fe20000000000 */
[----:B------:R-:W-:Y:S01]  /*5c40*/  USEL UR4, URZ, 0x1, UP0 ;  /* 0x00000001ff047887 */ /* 0x000fe20008000000 */
[----:B------:R-:W-:Y:S01]  /*5c50*/  LOP3.LUT R9, R9, R0, RZ, 0x3c, !PT ;  /* 0x0000000009097212 */ /* 0x000fe200078e3cff */
[----:B------:R-:W-:Y:S01]  /*5c60*/  USEL UR19, UR19, URZ, UP0 ;  /* 0x000000ff13137287 */ /* 0x000fe20008000000 */
[----:B------:R1:W-:Y:S03]  /*5c70*/  UTCBAR [UR9], URZ ;  /* 0x000000ff090073e9 */ /* 0x0003e600080000ff */
[----:B------:R-:W-:Y:S01]  /*5c80*/  LOP3.LUT R11, R11, UR4, RZ, 0x3c, !PT ;  /* 0x000000040b0b7c12 */ /* 0x000fe2000f8e3cff */
[----:B------:R-:W-:Y:S07]  /*5c90*/  @P1 BRA `(.L_x_117) ;  /* 0xfffffff800c41947 */ /* 0x000fee000383ffff */
[----:B------:R-:W2:Y:S01]  /*5ca0*/  S2UR UR4, SR_CgaCtaId ;  /* 0x00000000000479c3 */ /* 0x000ea20000008800 */
[----:B------:R-:W-:Y:S01]  /*5cb0*/  ELECT P0, URZ, PT ;  /* 0x0000000000ff782f */ /* 0x000fe20003800000 */
[----:B------:R-:W-:Y:S01]  /*5cc0*/  IMAD.MOV.U32 R0, RZ, RZ, 0x1 ;  /* 0x00000001ff007424 */ /* 0x000fe200078e00ff */
[----:B------:R-:W-:Y:S01]  /*5cd0*/  UIADD3 UR6, UPT, UPT, UR6, 0x3c0, URZ ;  /* 0x000003c006067890 */ /* 0x000fe2000fffe0ff */
[----:B------:R-:W-:Y:S01]  /*5ce0*/  SHF.L.U32 R2, R11, 0x1f, RZ ;  /* 0x0000001f0b027819 */ /* 0x000fe200000006ff */
[----:B------:R-:W-:-:S03]  /*5cf0*/  UMOV UR5, 0x40 ;  /* 0x0000004000057882 */ /* 0x000fc60000000000 */
[----:B------:R-:W-:Y:S01]  /*5d00*/  UVIRTCOUNT.DEALLOC.SMPOOL 0x80 ;  /* 0x000000800000784c */ /* 0x000fe20000000000 */
[----:B--2---:R-:W-:Y:S02]  /*5d10*/  ULEA UR4, UR4, UR5, 0x18 ;  /* 0x0000000504047291 */ /* 0x004fe4000f8ec0ff */
[----:B------:R-:W-:-:S07]  /*5d20*/  ULEA UR5, UR19, UR6, 0x3 ;  /* 0x0000000613057291 */ /* 0x000fce000f8e18ff */
[----:B------:R2:W-:Y:S02]  /*5d30*/  @P0 STS.U8 [UR4+0x1c], R0 ;  /* 0x00001c00ff000988 */ /* 0x0005e40008000004 */
[----:B------:R-:W4:Y:S02]  /*5d40*/  SYNCS.PHASECHK.TRANS64.TRYWAIT P0, [UR5], R2 ;  /* 0x00000002ff0075a7 */ /* 0x000f240008001105 */
[----:B--2-4-:R-:W-:Y:S05]  /*5d50*/  @!P0 BRA `(.L_x_118) ;  /* 0x0000004400388947 */ /* 0x014fea0003800000 */
.L_x_273:
[----:B------:R-:W-:-:S04]  /*5d60*/  UIADD3 UR7, UPT, UPT, UR19, 0x1, URZ ;  /* 0x0000000113077890 */ /* 0x000fc8000fffe0ff */
[----:B------:R-:W-:-:S04]  /*5d70*/  UISETP.NE.AND UP0, UPT, UR7, 0x4, UPT ;  /* 0x000000040700788c */ /* 0x000fc8000bf05270 */
[----:B------:R-:W-:Y:S02]  /*5d80*/  USEL UR8, URZ, 0x1, UP0 ;  /* 0x00000001ff087887 */ /* 0x000fe40008000000 */
[----:B------:R-:W-:-:S04]  /*5d90*/  USEL UR7, UR7, URZ, UP0 ;  /* 0x000000ff07077287 */ /* 0x000fc80008000000 */
[----:B------:R-:W-:Y:S01]  /*5da0*/  ULEA UR5, UR7, UR6, 0x3 ;  /* 0x0000000607057291 */ /* 0x000fe2000f8e18ff */
[----:B--2---:R-:W-:-:S04]  /*5db0*/  LOP3.LUT R2, R11, UR8, RZ, 0x3c, !PT ;  /* 0x000000080b027c12 */ /* 0x004fc8000f8e3cff */
[----:B------:R-:W-:-:S04]  /*5dc0*/  SHF.L.U32 R3, R2, 0x1f, RZ ;  /* 0x0000001f02037819 */ /* 0x000fc800000006ff */
[----:B------:R-:W2:Y:S02]  /*5dd0*/  SYNCS.PHASECHK.TRANS64.TRYWAIT P0, [UR5], R3 ;  /* 0x00000003ff0075a7 */ /* 0x000ea40008001105 */
[----:B--2---:R-:W-:Y:S05]  /*5de0*/  @!P0 BRA `(.L_x_119) ;  /* 0x00000044002c8947 */ /* 0x004fea0003800000 */
.L_x_275:
[----:B------:R-:W-:-:S04]  /*5df0*/  UIADD3 UR7, UPT, UPT, UR7, 0x1, URZ ;  /* 0x0000000107077890 */ /* 0x000fc8000fffe0ff */
[----:B------:R-:W-:-:S04]  /*5e00*/  UISETP.NE.AND UP0, UPT, UR7, 0x4, UPT ;  /* 0x000000040700788c */ /* 0x000fc8000bf05270 */
[----:B------:R-:W-:Y:S02]  /*5e10*/  USEL UR8, URZ, 0x1, UP0 ;  /* 0x00000001ff087887 */ /* 0x000fe40008000000 */
[----:B------:R-:W-:-:S04]  /*5e20*/  USEL UR7, UR7, URZ, UP0 ;  /* 0x000000ff07077287 */ /* 0x000fc80008000000 */
[----:B------:R-:W-:Y:S01]  /*5e30*/  ULEA UR5, UR7, UR6, 0x3 ;  /* 0x0000000607057291 */ /* 0x000fe2000f8e18ff */
[----:B------:R-:W-:-:S04]  /*5e40*/  LOP3.LUT R2, R2, UR8, RZ, 0x3c, !PT ;  /* 0x0000000802027c12 */ /* 0x000fc8000f8e3cff */
[----:B--2---:R-:W-:-:S04]  /*5e50*/  SHF.L.U32 R3, R2, 0x1f, RZ ;  /* 0x0000001f02037819 */ /* 0x004fc800000006ff */
[----:B------:R-:W2:Y:S02]  /*5e60*/  SYNCS.PHASECHK.TRANS64.TRYWAIT P0, [UR5], R3 ;  /* 0x00000003ff0075a7 */ /* 0x000ea40008001105 */
[----:B--2---:R-:W-:Y:S05]  /*5e70*/  @!P0 BRA `(.L_x_120) ;  /* 0x0000004400208947 */ /* 0x004fea0003800000 */
.L_x_277:
[----:B------:R-:W-:-:S04]  /*5e80*/  UIADD3 UR7, UPT, UPT, UR7, 0x1, URZ ;  /* 0x0000000107077890 */ /* 0x000fc8000fffe0ff */
[----:B------:R-:W-:-:S04]  /*5e90*/  UISETP.NE.AND UP0, UPT, UR7, 0x4, UPT ;  /* 0x000000040700788c */ /* 0x000fc8000bf05270 */
[----:B------:R-:W-:Y:S02]  /*5ea0*/  USEL UR5, URZ, 0x1, UP0 ;  /* 0x00000001ff057887 */ /* 0x000fe40008000000 */
[----:B------:R-:W-:-:S04]  /*5eb0*/  USEL UR7, UR7, URZ, UP0 ;  /* 0x000000ff07077287 */ /* 0x000fc80008000000 */
[----:B------:R-:W-:Y:S01]  /*5ec0*/  ULEA UR7, UR7, UR6, 0x3 ;  /* 0x0000000607077291 */ /* 0x000fe2000f8e18ff */
[----:B------:R-:W-:-:S04]  /*5ed0*/  LOP3.LUT R2, R2, UR5, RZ, 0x3c, !PT ;  /* 0x0000000502027c12 */ /* 0x000fc8000f8e3cff */
[----:B------:R-:W-:-:S04]  /*5ee0*/  SHF.L.U32 R2, R2, 0x1f, RZ ;  /* 0x0000001f02027819 */ /* 0x000fc800000006ff */
[----:B------:R-:W4:Y:S02]  /*5ef0*/  SYNCS.PHASECHK.TRANS64.TRYWAIT P0, [UR7], R2 ;  /* 0x00000002ff0075a7 */ /* 0x000f240008001107 */
[----:B----4-:R-:W-:Y:S05]  /*5f00*/  @!P0 BRA `(.L_x_121) ;  /* 0x0000004400148947 */ /* 0x010fea0003800000 */
.L_x_279:
[----:B------:R-:W-:Y:S01]  /*5f10*/  NOP ;  /* 0x0000000000007918 */ /* 0x000fe20000000000 */
[----:B--2---:R-:W2:Y:S01]  /*5f20*/  LDS R0, [UR4+0x14] ;  /* 0x00001404ff007984 */ /* 0x004ea20008000800 */
[----:B------:R-:W-:Y:S01]  /*5f30*/  ULOP3.LUT UR6, UR20, 0xffff, URZ, 0xc0, !UPT ;  /* 0x0000ffff14067892 */ /* 0x000fe2000f8ec0ff */
[----:B------:R-:W-:Y:S01]  /*5f40*/  UMOV UR8, 0xffff ;  /* 0x0000ffff00087882 */ /* 0x000fe20000000000 */
[----:B------:R-:W-:Y:S02]  /*5f50*/  UMOV UR5, 0x1 ;  /* 0x0000000100057882 */ /* 0x000fe40000000000 */
[----:B------:R-:W-:-:S04]  /*5f60*/  USHF.R.U32.HI UR6, URZ, 0x5, UR6 ;  /* 0x00000005ff067899 */ /* 0x000fc80008011606 */
[----:B------:R-:W-:Y:S02]  /*5f70*/  USHF.L.U32 UR8, UR8, UR6, URZ ;  /* 0x0000000608087299 */ /* 0x000fe400080006ff */
[----:B------:R-:W-:-:S04]  /*5f80*/  USHF.L.U32 UR5, UR5, UR6, URZ ;  /* 0x0000000605057299 */ /* 0x000fc800080006ff */
[----:B--2---:R-:W-:-:S04]  /*5f90*/  LOP3.LUT R0, R0, UR8, RZ, 0xc0, !PT ;  /* 0x0000000800007c12 */ /* 0x004fc8000f8ec0ff */
[----:B------:R-:W-:-:S13]  /*5fa0*/  ISETP.NE.AND P0, PT, R0, UR8, PT ;  /* 0x0000000800007c0c */ /* 0x000fda000bf05270 */
[----:B------:R-:W-:Y:S05]  /*5fb0*/  @P0 BRA `(.L_x_122) ;  /* 0x0000000000580947 */ /* 0x000fea0003800000 */
[----:B------:R-:W2:Y:S02]  /*5fc0*/  LDS R0, [UR4+0x18] ;  /* 0x00001804ff007984 */ /* 0x000ea40008000800 */
[----:B--2---:R-:W-:-:S04]  /*5fd0*/  LOP3.LUT R0, R0, UR5, RZ, 0xc0, !PT ;  /* 0x0000000500007c12 */ /* 0x004fc8000f8ec0ff */
[----:B------:R-:W-:-:S13]  /*5fe0*/  ISETP.NE.AND P0, PT, R0, UR5, PT ;  /* 0x0000000500007c0c */ /* 0x000fda000bf05270 */
[----:B------:R-:W-:Y:S05]  /*5ff0*/  @P0 BRA `(.L_x_123) ;  /* 0x00000000003c0947 */ /* 0x000fea0003800000 */
[----:B------:R-:W2:Y:S01]  /*6000*/  S2R R2, SR_LANEID ;  /* 0x0000000000027919 */ /* 0x000ea20000000000 */
[----:B------:R-:W-:Y:S01]  /*6010*/  ULOP3.LUT UR8, URZ, UR8, URZ, 0x33, !UPT ;  /* 0x00000008ff087292 */ /* 0x000fe2000f8e33ff */
[----:B------:R-:W-:Y:S02]  /*6020*/  VOTEU.ANY UR7, UPT, PT ;  /* 0x0000000000077886 */ /* 0x000fe400038e0100 */
[----:B------:R-:W-:-:S03]  /*6030*/  UFLO.U32 UR7, UR7 ;  /* 0x00000007000772bd */ /* 0x000fc600080e0000 */
[----:B------:R-:W-:-:S04]  /*6040*/  IMAD.U32 R0, RZ, RZ, UR8 ;  /* 0x00000008ff007e24 */ /* 0x000fc8000f8e00ff */
[----:B------:R4:W1:Y:S02]  /*6050*/  REDUX UR6, R0 ;  /* 0x00000000000673c4 */ /* 0x0008640000000000 */
[----:B------:R1:W-:Y:S01]  /*6060*/  UTCATOMSWS.AND URZ, UR8 ;  /* 0x0000000800ff79e3 */ /* 0x0003e20008000000 */
[----:B--2---:R-:W-:Y:S02]  /*6070*/  ISETP.EQ.U32.AND P0, PT, R2, UR7, PT ;  /* 0x0000000702007c0c */ /* 0x004fe4000bf02070 */
[----:B----4-:R-:W-:Y:S02]  /*6080*/  LOP3.LUT R0, RZ, UR5, RZ, 0x33, !PT ;  /* 0x00000005ff007c12 */ /* 0x010fe4000f8e33ff */
[----:B-1----:R-:W-:Y:S02]  /*6090*/  MOV R2, UR6 ;  /* 0x0000000600027c02 */ /* 0x002fe40008000f00 */
[----:B------:R-:W1:Y:S07]  /*60a0*/  REDUX UR5, R0 ;  /* 0x00000000000573c4 */ /* 0x000e6e0000000000 */
[----:B------:R2:W-:Y:S01]  /*60b0*/  @P0 ATOMS.AND RZ, [UR4+0x14], R2 ;  /* 0x00001402ffff098c */ /* 0x0005e2000a800004 */
[----:B-1----:R-:W-:-:S05]  /*60c0*/  IMAD.U32 R0, RZ, RZ, UR5 ;  /* 0x00000005ff007e24 */ /* 0x002fca000f8e00ff */
[----:B------:R2:W-:Y:S01]  /*60d0*/  @P0 ATOMS.AND RZ, [UR4+0x18], R0 ;  /* 0x00001800ffff098c */ /* 0x0005e2000a800004 */
[----:B------:R-:W-:Y:S05]  /*60e0*/  BRA `(.L_x_124) ;  /* 0x0000000000147947 */ /* 0x000fea0003800000 */
.L_x_123:
[----:B------:R-:W-:Y:S02]  /*60f0*/  MOV R2, 0x6110 ;  /* 0x0000611000027802 */ /* 0x000fe40000000f00 */
[----:B-1-3-5:R-:W-:Y:S05]  /*6100*/  CALL.REL.NOINC `($__internal_0_$__cuda_sm10x_tcgen05_guardrail_trap_col_being_dealloced_not_returned_by_alloc) ;  /* 0x0000004400307944 */ /* 0x02afea0003c00000 */
[----:B------:R-:W-:Y:S05]  /*6110*/  BRA `(.L_x_124) ;  /* 0x0000000000087947 */ /* 0x000fea0003800000 */
.L_x_122:
[----:B------:R-:W-:Y:S02]  /*6120*/  MOV R2, 0x6140 ;  /* 0x0000614000027802 */ /* 0x000fe40000000f00 */
[----:B-1-3-5:R-:W-:Y:S05]  /*6130*/  CALL.REL.NOINC `($__internal_2_$__cuda_sm10x_tcgen05_guardrail_trap_unallocated_columns_being_dealloced) ;  /* 0x00000044003c7944 */ /* 0x02afea0003c00000 */
.L_x_124:
[----:B------:R-:W-:Y:S01]  /*6140*/  NOP ;  /* 0x0000000000007918 */ /* 0x000fe20000000000 */
[----:B------:R-:W-:Y:S05]  /*6150*/  EXIT ;  /* 0x000000000000794d */ /* 0x000fea0003800000 */
.L_x_106:
[----:B------:R-:W-:-:S09]  /*6160*/  UISETP.NE.OR UP0, UPT, UR10, 0x3, !UP3 ;  /* 0x000000030a00788c */ /* 0x000fd2000df05670 */
[----:B------:R-:W-:Y:S05]  /*6170*/  BRA.U UP0, `(.L_x_125) ;  /* 0x0000000900e87547 */ /* 0x000fea000b800000 */
[----:B------:R-:W1:Y:S01]  /*6180*/  LDCU UR25, c[0x0][0x370] ;  /* 0x00006e00ff1977ac */ /* 0x000e620008000800 */
[----:B------:R-:W2:Y:S01]  /*6190*/  LDC.64 R16, c[0x0][0x348] ;  /* 0x0000d200ff107b82 */ /* 0x000ea20000000a00 */
[----:B------:R-:W-:Y:S02]  /*61a0*/  HFMA2 R13, -RZ, RZ, 0, 0 ;  /* 0x00000000ff0d7431 */ /* 0x000fe400000001ff */
[----:B------:R-:W-:Y:S01]  /*61b0*/  IMAD.MOV.U32 R15, RZ, RZ, 0x1 ;  /* 0x00000001ff0f7424 */ /* 0x000fe200078e00ff */
[----:B------:R-:W1:Y:S01]  /*61c0*/  LDCU.128 UR20, c[0x0][0xb10] ;  /* 0x00016200ff1477ac */ /* 0x000e620008000c00 */
[----:B------:R-:W-:Y:S01]  /*61d0*/  IMAD.MOV.U32 R14, RZ, RZ, RZ ;  /* 0x000000ffff0e7224 */ /* 0x000fe200078e00ff */
[----:B------:R-:W-:Y:S01]  /*61e0*/  MOV R7, 0x1000 ;  /* 0x0000100000077802 */ /* 0x000fe20000000f00 */
[----:B------:R-:W3:Y:S01]  /*61f0*/  LDCU UR24, c[0x0][0x374] ;  /* 0x00006e80ff1877ac */ /* 0x000ee20008000800 */
[----:B------:R-:W4:Y:S01]  /*6200*/  LDC.64 R2, c[0x0][0x888] ;  /* 0x00022200ff027b82 */ /* 0x000f220000000a00 */
[----:B------:R-:W3:Y:S01]  /*6210*/  LDCU UR13, c[0x0][0xb0c] ;  /* 0x00016180ff0d77ac */ /* 0x000ee20008000800 */
[----:B------:R-:W3:Y:S06]  /*6220*/  LDCU UR18, c[0x0][0xb20] ;  /* 0x00016400ff1277ac */ /* 0x000eec0008000800 */
[----:B------:R-:W2:Y:S01]  /*6230*/  LDC.64 R4, c[0x0][0x890] ;  /* 0x00022400ff047b82 */ /* 0x000ea20000000a00 */
[----:B------:R-:W3:Y:S01]  /*6240*/  LDCU UR4, c[0x0][0xb30] ;  /* 0x00016600ff0477ac */ /* 0x000ee20008000800 */
[----:B------:R-:W-:Y:S01]  /*6250*/  UMOV UR19, 0x400 ;  /* 0x0000040000137882 */ /* 0x000fe20000000000 */
[----:B------:R-:W-:-:S02]  /*6260*/  UISETP.GE.AND UP0, UPT, UR37, 0x1, UPT ;  /* 0x000000012500788c */ /* 0x000fc4000bf06270 */
[----:B------:R-:W-:Y:S02]  /*6270*/  ULEA UR19, UR54, UR19, 0x18 ;  /* 0x0000001336137291 */ /* 0x000fe4000f8ec0ff */
[----:B------:R-:W-:Y:S02]  /*6280*/  UP2UR UR5, UPR, URZ, 0x1 ;  /* 0x00000001ff057883 */ /* 0x000fe40008000000 */
[----:B-1----:R-:W-:Y:S02]  /*6290*/  UIMAD.WIDE.U32 UR10, UR25, UR20, URZ ;  /* 0x00000014190a72a5 */ /* 0x002fe4000f8e00ff */
[----:B------:R-:W-:Y:S02]  /*62a0*/  UIADD3 UR5, UPT, UPT, UR19, 0x360, URZ ;  /* 0x0000036013057890 */ /* 0x000fe4000fffe0ff */
[----:B---3--:R-:W-:Y:S02]  /*62b0*/  UIMAD.WIDE.U32 UR8, UR24, UR23, URZ ;  /* 0x00000017180872a5 */ /* 0x008fe4000f8e00ff */
[----:B------:R-:W-:-:S02]  /*62c0*/  UPLOP3.LUT UP3, UPT, UPT, UPT, UPT, 0x40, 0x4 ;  /* 0x000000000004789c */ /* 0x000fc40003f6e870 */
[----:B------:R-:W-:Y:S01]  /*62d0*/  UISETP.NE.AND UP4, UPT, UR37, 0x1, UPT ;  /* 0x000000012500788c */ /* 0x000fe2000bf85270 */
[----:B------:R-:W1:Y:S01]  /*62e0*/  LDCU.64 UR6, c[0x0][0xb28] ;  /* 0x00016500ff0677ac */ /* 0x000e620008000a00 */
[----:B------:R-:W-:Y:S02]  /*62f0*/  UISETP.NE.AND UP6, UPT, UR13, 0x1, UPT ;  /* 0x000000010d00788c */ /* 0x000fe4000bfc5270 */
[----:B------:R-:W-:Y:S02]  /*6300*/  UISETP.NE.AND UP5, UPT, UR22, 0x1, UPT ;  /* 0x000000011600788c */ /* 0x000fe4000bfa5270 */
[----:B------:R-:W-:Y:S02]  /*6310*/  UPRMT UR54, UR54, 0x654, UR5 ;  /* 0x0000065436367896 */ /* 0x000fe40008000005 */
[----:B------:R-:W-:Y:S02]  /*6320*/  USHF.R.U32.HI UR28, URZ, UR21, UR11 ;  /* 0x00000015ff1c7299 */ /* 0x000fe4000801160b */
[----:B------:R-:W-:-:S02]  /*6330*/  USHF.R.U32.HI UR27, URZ, UR18, UR9 ;  /* 0x00000012ff1b7299 */ /* 0x000fc40008011609 */
[----:B------:R-:W-:-:S11]  /*6340*/  UISETP.NE.AND UP2, UPT, UR4, 0x1, UPT ;  /* 0x000000010400788c */ /* 0x000fd6000bf45270 */
.L_x_133:
[C---:B------:R-:W-:Y:S02]  /*6350*/  LEA R12, R14.reuse, UR19, 0x3 ;  /* 0x000000130e0c7c11 */ /* 0x040fe4000f8e18ff */
[----:B------:R-:W-:Y:S02]  /*6360*/  SHF.L.U32 R0, R13, 0x1f, RZ ;  /* 0x0000001f0d007819 */ /* 0x000fe400000006ff */
[----:B------:R-:W-:Y:S02]  /*6370*/  LEA R8, R14, UR19, 0x4 ;  /* 0x000000130e087c11 */ /* 0x000fe4000f8e20ff */
[----:B---3--:R-:W3:Y:S02]  /*6380*/  SYNCS.PHASECHK.TRANS64.TRYWAIT P0, [R12+URZ+0x380], R0 ;  /* 0x000380000c0075a7 */ /* 0x008ee400080011ff */
[----:B---3--:R-:W-:Y:S05]  /*6390*/  @!P0 BRA `(.L_x_126) ;  /* 0x0000004000088947 */ /* 0x008fea0003800000 */
.L_x_280:
[----:B------:R-:W1:Y:S01]  /*63a0*/  LDS.128 R8, [R8+0x410] ;  /* 0x0004100008087984 */ /* 0x000e620000000c00 */
[----:B------:R-:W-:Y:S01]  /*63b0*/  UISETP.GE.AND UP0, UPT, UR37, 0x1, UPT ;  /* 0x000000012500788c */ /* 0x000fe2000bf06270 */
[----:B------:R-:W-:Y:S01]  /*63c0*/  @!PT LDS RZ, [RZ] ;  /* 0x00000000fffff984 */ /* 0x000fe20000000800 */
[----:B------:R-:W-:Y:S01]  /*63d0*/  @!PT LDS RZ, [RZ] ;  /* 0x00000000fffff984 */ /* 0x000fe20000000800 */
[----:B------:R-:W-:Y:S01]  /*63e0*/  @!PT LDS RZ, [RZ] ;  /* 0x00000000fffff984 */ /* 0x000fe20000000800 */
[----:B------:R-:W-:Y:S01]  /*63f0*/  @!PT LDS RZ, [RZ] ;  /* 0x00000000fffff984 */ /* 0x000fe20000000800 */
[----:B------:R2:W-:Y:S06]  /*6400*/  MEMBAR.ALL.CTA ;  /* 0x0000000000007992 */ /* 0x0005ec0000008000 */
[----:B--2---:R-:W2:Y:S01]  /*6410*/  FENCE.VIEW.ASYNC.S ;  /* 0x00000000000073c6 */ /* 0x004ea20000000000 */
[----:B-1----:R-:W-:Y:S11]  /*6420*/  LOP3.LUT P0, RZ, R10, 0x1, RZ, 0xc0, !PT ;  /* 0x000000010aff7812 */ /* 0x002ff6000780c0ff */
[----:B------:R-:W-:Y:S02]  /*6430*/  @!UPT UIADD3 URZ, UPT, UPT, URZ, URZ, URZ ;  /* 0x000000fffffff290 */ /* 0x000fe4000fffe0ff */
[----:B--2---:R-:W-:Y:S01]  /*6440*/  VOTEU.ANY UP1, P0 ;  /* 0x0000000000ff7886 */ /* 0x004fe20000020100 */
[----:B------:R-:W-:Y:S11]  /*6450*/  PLOP3.LUT P0, PT, PT, PT, UP1, 0x80, 0x8 ;  /* 0x000000000008781c */ /* 0x000ff60003f0f018 */
[----:B------:R-:W-:Y:S02]  /*6460*/  @!UPT UIADD3 URZ, UPT, UPT, URZ, URZ, URZ ;  /* 0x000000fffffff290 */ /* 0x000fe4000fffe0ff */
[----:B---3--:R-:W-:Y:S02]  /*6470*/  @P0 SHF.R.U32.HI R0, RZ, 0x10, R9 ;  /* 0x00000010ff000819 */ /* 0x008fe40000011609 */
[----:B------:R-:W-:Y:S02]  /*6480*/  @P0 MOV R6, R8 ;  /* 0x0000000800060202 */ /* 0x000fe40000000f00 */
[----:B------:R-:W-:Y:S01]  /*6490*/  @P0 R2UR UR4, R0 ;  /* 0x00000000000402ca */ /* 0x000fe200000e0000 */
[----:B------:R-:W-:Y:S01]  /*64a0*/  VIADD R0, R12, 0x390 ;  /* 0x000003900c007836 */ /* 0x000fe20000000000 */
[----:B------:R-:W-:Y:S02]  /*64b0*/  @P0 LOP3.LUT R8, R9, 0xffff, RZ, 0xc0, !PT ;  /* 0x0000ffff09080812 */ /* 0x000fe400078ec0ff */
[----:B------:R-:W-:Y:S02]  /*64c0*/  @P0 R2UR UR8, R6 ;  /* 0x00000000060802ca */ /* 0x000fe400000e0000 */
[----:B------:R-:W-:Y:S02]  /*64d0*/  PRMT R0, RZ, 0x654, R0 ;  /* 0x00000654ff007816 */ /* 0x000fe40000000000 */
[----:B------:R-:W-:Y:S02]  /*64e0*/  @P0 R2UR UR5, R8 ;  /* 0x00000000080502ca */ /* 0x000fe400000e0000 */
[----:B------:R1:W-:Y:S03]  /*64f0*/  SYNCS.ARRIVE.TRANS64.RED.A1T0 RZ, [R0+URZ], RZ ;  /* 0x000000ff00ff79a7 */ /* 0x0003e600081004ff */
[----:B------:R-:W-:Y:S04]  /*6500*/  @UP1 UMOV UR29, UR4 ;  /* 0x00000004001d1c82 */ /* 0x000fe80008000000 */
[----:B------:R-:W-:Y:S04]  /*6510*/  @UP1 UMOV UR15, UR8 ;  /* 0x00000008000f1c82 */ /* 0x000fe80008000000 */
[----:B------:R-:W-:Y:S01]  /*6520*/  @UP1 UMOV UR14, UR5 ;  /* 0x00000005000e1c82 */ /* 0x000fe20008000000 */
[----:B------:R-:W-:Y:S05]  /*6530*/  BRA.U !UP0, `(.L_x_127) ;  /* 0x0000000108947547 */ /* 0x000fea000b800000 */
[----:B------:R-:W-:Y:S02]  /*6540*/  UIMAD.WIDE.U32 UR30, UR14, UR23, URZ ;  /* 0x000000170e1e72a5 */ /* 0x000fe4000f8e00ff */
[----:B------:R-:W-:Y:S02]  /*6550*/  UIMAD.WIDE.U32 UR40, UR15, UR20, URZ ;  /* 0x000000140f2872a5 */ /* 0x000fe4000f8e00ff */
[----:B------:R-:W-:Y:S02]  /*6560*/  USEL UR4, UR24, UR27, !UP5 ;  /* 0x0000001b18047287 */ /* 0x000fe4000e800000 */
[----:B------:R-:W-:Y:S02]  /*6570*/  USHF.R.U32.HI UR32, URZ, UR18, UR31 ;  /* 0x00000012ff207299 */ /* 0x000fe4000801161f */
[----:B------:R-:W-:Y:S02]  /*6580*/  UIMAD.WIDE.U32 UR38, UR4, UR6, URZ ;  /* 0x00000006042672a5 */ /* 0x000fe4000f8e00ff */
[----:B------:R-:W-:Y:S02]  /*6590*/  USEL UR9, UR25, UR28, !UP6 ;  /* 0x0000001c19097287 */ /* 0x000fe4000f000000 */
[----:B------:R-:W-:Y:S02]  /*65a0*/  USEL UR8, UR14, UR32, !UP5 ;  /* 0x000000200e087287 */ /* 0x000fe4000e800000 */
[----:B------:R-:W-:Y:S02]  /*65b0*/  UIMAD.WIDE.U32 UR34, UR9, UR6, URZ ;  /* 0x00000006092272a5 */ /* 0x000fe4000f8e00ff */
[----:B------:R-:W-:Y:S02]  /*65c0*/  UIMAD.WIDE.U32 UR16, UR8, UR6, URZ ;  /* 0x00000006081072a5 */ /* 0x000fe4000f8e00ff */
[----:B------:R-:W-:Y:S02]  /*65d0*/  @UP4 USHF.R.U32.HI UR9, URZ, UR7, UR35 ;  /* 0x00000007ff094299 */ /* 0x000fe40008011623 */
[----:B------:R-:W-:Y:S02]  /*65e0*/  USHF.R.U32.HI UR17, URZ, UR7, UR17 ;  /* 0x00000007ff117299 */ /* 0x000fe40008011611 */
[----:B------:R-:W-:Y:S02]  /*65f0*/  UIMAD UR10, UR37, UR9, URZ ;  /* 0x00000009250a72a4 */ /* 0x000fe4000f8e02ff */
[----:B------:R-:W-:Y:S01]  /*6600*/  USEL UR17, UR8, UR17, !UP4 ;  /* 0x0000001108117287 */ /* 0x000fe2000e000000 */
[----:B------:R-:W-:Y:S02]  /*6610*/  UMOV UR31, UR41 ;  /* 0x00000029001f7c82 */ /* 0x000fe40008000000 */
[----:B------:R-:W-:Y:S02]  /*6620*/  USHF.R.U32.HI UR30, URZ, UR21, UR31 ;  /* 0x00000015ff1e7299 */ /* 0x000fe4000801161f */
[----:B------:R-:W-:Y:S02]  /*6630*/  UIADD3 UR16, UPT, UPT, -UR17, URZ, URZ ;  /* 0x000000ff11107290 */ /* 0x000fe4000fffe1ff */
[----:B------:R-:W-:Y:S02]  /*6640*/  USEL UR5, UR15, UR30, !UP6 ;  /* 0x0000001e0f057287 */ /* 0x000fe4000f000000 */
[----:B------:R-:W-:Y:S01]  /*6650*/  UIMAD UR16, UR37, UR16, UR8 ;  /* 0x00000010251072a4 */ /* 0x000fe2000f8e0208 */
[----:B------:R-:W-:Y:S02]  /*6660*/  UMOV UR31, UR39 ;  /* 0x00000027001f7c82 */ /* 0x000fe40008000000 */
[----:B------:R-:W-:Y:S04]  /*6670*/  @UP4 USHF.R.U32.HI UR4, URZ, UR7, UR31 ;  /* 0x00000007ff044299 */ /* 0x000fe8000801161f */
[----:B------:R-:W-:Y:S04]  /*6680*/  UIMAD UR4, UR37, UR4, URZ ;  /* 0x00000004250472a4 */ /* 0x000fe8000f8e02ff */
[----:B------:R-:W-:Y:S04]  /*6690*/  UISETP.GE.AND UP0, UPT, UR8, UR4, UPT ;  /* 0x000000040800728c */ /* 0x000fe8000bf06270 */
[----:B------:R-:W-:Y:S02]  /*66a0*/  UISETP.GE.OR UP0, UPT, UR5, UR10, UP0 ;  /* 0x0000000a0500728c */ /* 0x000fe40008706670 */
[----:B------:R-:W-:Y:S09]  /*66b0*/  UIMAD.WIDE.U32 UR10, UR5, UR6, URZ ;  /* 0x00000006050a72a5 */ /* 0x000ff2000f8e00ff */
[----:B------:R-:W-:Y:S04]  /*66c0*/  @!UP0 USHF.R.U32.HI UR4, URZ, UR7, UR11 ;  /* 0x00000007ff048299 */ /* 0x000fe8000801160b */
[----:B------:R-:W-:Y:S04]  /*66d0*/  @!UP0 USEL UR4, UR5, UR4, !UP4 ;  /* 0x0000000405048287 */ /* 0x000fe8000e000000 */
[----:B------:R-:W-:Y:S02]  /*66e0*/  @!UP0 UIMAD UR12, UR9, UR16, UR4 ;  /* 0x00000010090c82a4 */ /* 0x000fe4000f8e0204 */
[----:B------:R-:W-:Y:S02]  /*66f0*/  @!UP0 UIADD3 UR16, UPT, UPT, UR17, -UR4, URZ ;  /* 0x8000000411108290 */ /* 0x000fe4000fffe0ff */
[----:B------:R-:W-:Y:S02]  /*6700*/  UIADD3 UR9, UPT, UPT, -UR5, URZ, URZ ;  /* 0x000000ff05097290 */ /* 0x000fe4000fffe1ff */
[----:B------:R-:W-:Y:S02]  /*6710*/  UIADD3 UR4, UPT, UPT, -UR8, URZ, URZ ;  /* 0x000000ff08047290 */ /* 0x000fe4000fffe1ff */
[----:B------:R-:W-:Y:S02]  /*6720*/  @!UP0 UIMAD UR8, UR16, UR37, UR5 ;  /* 0x00000025100882a4 */ /* 0x000fe4000f8e0205 */
[----:B------:R-:W-:Y:S02]  /*6730*/  UIMAD UR15, UR13, UR9, UR15 ;  /* 0x000000090d0f72a4 */ /* 0x000fe4000f8e020f */
[----:B------:R-:W-:Y:S01]  /*6740*/  UIMAD UR14, UR22, UR4, UR14 ;  /* 0x00000004160e72a4 */ /* 0x000fe2000f8e020e */
[----:B------:R-:W-:Y:S02]  /*6750*/  @!UP0 UMOV UR5, UR12 ;  /* 0x0000000c00058c82 */ /* 0x000fe40008000000 */
[----:B------:R-:W-:Y:S02]  /*6760*/  UIMAD UR15, UR5, UR13, UR15 ;  /* 0x0000000d050f72a4 */ /* 0x000fe4000f8e020f */
[----:B------:R-:W-:Y:S11]  /*6770*/  UIMAD UR14, UR8, UR22, UR14 ;  /* 0x00000016080e72a4 */ /* 0x000ff6000f8e020e */
[----:B------:R-:W-:Y:S01]  /*6780*/  @!UPT UIADD3 URZ, UPT, UPT, URZ, URZ, URZ ;  /* 0x000000fffffff290 */ /* 0x000fe2000fffe0ff */
.L_x_127:
[----:B------:R-:W2:Y:S01]  /*6790*/  @!UP2 LDCU.128 UR8, c[0x0][0xb10] ;  /* 0x00016200ff08a7ac */ /* 0x000ea20008000c00 */
[C---:B------:R-:W-:Y:S02]  /*67a0*/  ISETP.NE.U32.AND P1, PT, R4.reuse, RZ, PT ;  /* 0x000000ff0400720c */ /* 0x040fe40003f25070 */
[----:B------:R-:W-:Y:S02]  /*67b0*/  ISETP.NE.U32.AND P0, PT, R4, RZ, PT ;  /* 0x000000ff0400720c */ /* 0x000fe40003f05070 */
[C---:B------:R-:W-:Y:S02]  /*67c0*/  ISETP.NE.AND.EX P1, PT, R5.reuse, RZ, PT, P1 ;  /* 0x000000ff0500720c */ /* 0x040fe40003f25310 */
[----:B------:R-:W-:Y:S01]  /*67d0*/  ISETP.NE.AND.EX P0, PT, R5, RZ, PT, P0 ;  /* 0x000000ff0500720c */ /* 0x000fe20003f05300 */
[----:B------:R-:W3:Y:S01]  /*67e0*/  @!UP2 LDCU UR5, c[0x0][0xb0c] ;  /* 0x00016180ff05a7ac */ /* 0x000ee20008000800 */
[----:B------:R-:W-:Y:S01]  /*67f0*/  SHF.L.U32 R6, R15, 0x1f, RZ ;  /* 0x0000001f0f067819 */ /* 0x000fe200000006ff */
[----:B--2---:R-:W-:Y:S04]  /*6800*/  UIMAD.WIDE.U32 UR16, UR15, UR8, URZ ;  /* 0x000000080f1072a5 */ /* 0x004fe8000f8e00ff */
[----:B------:R-:W-:Y:S02]  /*6810*/  @!UP2 USHF.R.U32.HI UR4, URZ, UR9, UR17 ;  /* 0x00000009ff04a299 */ /* 0x000fe40008011611 */
[----:B------:R-:W-:Y:S02]  /*6820*/  UIMAD.WIDE.U32 UR16, UR14, UR11, URZ ;  /* 0x0000000b0e1072a5 */ /* 0x000fe4000f8e00ff */
[----:B---3--:R-:W-:Y:S04]  /*6830*/  @!UP2 UISETP.NE.AND UP0, UPT, UR5, 0x1, UPT ;  /* 0x000000010500a88c */ /* 0x008fe8000bf05270 */
[----:B------:R-:W-:Y:S02]  /*6840*/  @!UP2 USEL UR8, UR15, UR4, !UP0 ;  /* 0x000000040f08a287 */ /* 0x000fe4000c000000 */
[----:B------:R-:W-:Y:S01]  /*6850*/  @!UP2 UISETP.NE.AND UP0, UPT, UR10, 0x1, UPT ;  /* 0x000000010a00a88c */ /* 0x000fe2000bf05270 */
[----:B------:R-:W2:Y:S02]  /*6860*/  @!UP2 LDCU UR4, c[0x0][0xb20] ;  /* 0x00016400ff04a7ac */ /* 0x000ea40008000800 */
[----:B--2---:R-:W-:Y:S04]  /*6870*/  @!UP2 USHF.R.U32.HI UR4, URZ, UR4, UR17 ;  /* 0x00000004ff04a299 */ /* 0x004fe80008011611 */
[----:B------:R-:W-:Y:S04]  /*6880*/  @!UP2 USEL UR9, UR14, UR4, !UP0 ;  /* 0x000000040e09a287 */ /* 0x000fe8000c000000 */
[----:B------:R-:W-:Y:S02]  /*6890*/  @!UP2 UIADD3 UR4, UPT, UPT, -UR8, UR9, URZ ;  /* 0x000000090804a290 */ /* 0x000fe4000fffe1ff */
[----:B------:R-:W-:Y:S02]  /*68a0*/  @!UP2 UIADD3 UR8, UPT, UPT, UR8, -UR9, URZ ;  /* 0x800000090808a290 */ /* 0x000fe4000fffe0ff */
[----:B------:R-:W-:Y:S02]  /*68b0*/  @!UP2 UIMAD UR15, UR4, UR5, UR15 ;  /* 0x00000005040fa2a4 */ /* 0x000fe4000f8e020f */
[----:B------:R-:W-:Y:S01]  /*68c0*/  @!UP2 UIMAD UR14, UR8, UR10, UR14 ;  /* 0x0000000a080ea2a4 */ /* 0x000fe2000f8e020e */
[----:B------:R-:W-:Y:S11]  /*68d0*/  BRA.U UP3, `(.L_x_128) ;  /* 0x0000000103107547 */ /* 0x000ff6000b800000 */
[----:B------:R-:W-:Y:S04]  /*68e0*/  MOV R8, UR26 ;  /* 0x0000001a00087c02 */ /* 0x000fe80008000f00 */
[----:B------:R-:W-:Y:S04]  /*68f0*/  SHF.L.U32 R8, R8, 0x1f, RZ ;  /* 0x0000001f08087819 */ /* 0x000fe800000006ff */
[----:B------:R-:W2:Y:S02]  /*6900*/  SYNCS.PHASECHK.TRANS64.TRYWAIT P2, [UR19+0x378], R8 ;  /* 0x00037808ff0075a7 */ /* 0x000ea40008041113 */
[----:B--2---:R-:W-:Y:S05]  /*6910*/  @!P2 BRA `(.L_x_129) ;  /* 0x0000003800bca947 */ /* 0x004fea0003800000 */
.L_x_128:
[----:B------:R-:W-:Y:S05]  /*6920*/  @!P1 BRA `(.L_x_130) ;  /* 0x00000000002c9947 */ /* 0x000fea0003800000 */
[----:B----4-:R-:W-:Y:S01]  /*6930*/  ISETP.NE.U32.AND P1, PT, R2, RZ, PT ;  /* 0x000000ff0200720c */ /* 0x010fe20003f25070 */
[----:B------:R-:W-:Y:S03]  /*6940*/  IMAD.MOV.U32 R79, RZ, RZ, 0x1 ;  /* 0x00000001ff4f7424 */ /* 0x000fe600078e00ff */
[----:B------:R-:W-:Y:S11]  /*6950*/  ISETP.NE.AND.EX P1, PT, R3, RZ, PT, P1 ;  /* 0x000000ff0300720c */ /* 0x000ff60003f25310 */
[----:B------:R-:W-:Y:S02]  /*6960*/  @!UPT UIADD3 URZ, UPT, UPT, URZ, URZ, URZ ;  /* 0x000000fffffff290 */ /* 0x000fe4000fffe0ff */
[----:B-1----:R-:W1:Y:S01]  /*6970*/  @P1 LDC.64 R8, c[0x0][0x888] ;  /* 0x00022200ff081b82 */ /* 0x002e620000000a00 */
[----:B------:R-:W-:Y:S04]  /*6980*/  @P1 IMAD R0, R4, UR36, RZ ;  /* 0x0000002404001c24 */ /* 0x000fe8000f8e02ff */
[----:B-1----:R-:W-:Y:S04]  /*6990*/  @P1 IMAD.WIDE R8, R0, 0x4, R8 ;  /* 0x0000000400081825 */ /* 0x002fe800078e0208 */
[----:B------:R-:W-:Y:S01]  /*69a0*/  HFMA2 R0, -RZ, RZ, 0, 5.9604644775390625e-08 ;  /* 0x00000001ff007431 */ /* 0x000fe200000001ff */
[----:B-----5:R2:W5:Y:S04]  /*69b0*/  @P1 LDG.E R39, desc[UR52][R8.64] ;  /* 0x0000003408271981 */ /* 0x020568000c1e1900 */
[----:B------:R-:W-:Y:S01]  /*69c0*/  @!P1 PRMT R79, R0, 0x7610, R79 ;  /* 0x00007610004f9816 */ /* 0x000fe2000000004f */
[----:B--2---:R-:W3:Y:S06]  /*69d0*/  @!P1 LDC R39, c[0x0][0x880] ;  /* 0x00022000ff279b82 */ /* 0x004eec0000000800 */
.L_x_130:
[----:B---3-5:R-:W-:Y:S01]  /*69e0*/  @!P0 FSETP.EQ.AND P1, PT, R39, RZ, PT ;  /* 0x000000ff2700820b */ /* 0x028fe20003f22000 */
[----:B------:R-:W-:Y:S01]  /*69f0*/  @!UPT UIADD3 URZ, UPT, UPT, URZ, URZ, URZ ;  /* 0x000000fffffff290 */ /* 0x000fe2000fffe0ff */
[----:B------:R-:W-:Y:S11]  /*6a00*/  @!P0 BRA `(.L_x_131) ;  /* 0x0000000000188947 */ /* 0x000ff60003800000 */
[----:B------:R-:W-:Y:S02]  /*6a10*/  LOP3.LUT P0, RZ, R79, 0xff, RZ, 0xc0, !PT ;  /* 0x000000ff4fff7812 */ /* 0x000fe4000780c0ff */
[----:B----4-:R-:W-:Y:S04]  /*6a20*/  ISETP.NE.U32.AND P1, PT, R2, RZ, PT ;  /* 0x000000ff0200720c */ /* 0x010fe80003f25070 */
[----:B------:R-:W-:Y:S04]  /*6a30*/  ISETP.NE.AND.EX P1, PT, R3, RZ, PT, P1 ;  /* 0x000000ff0300720c */ /* 0x000fe80003f25310 */
[----:B------:R-:W-:Y:S03]  /*6a40*/  PLOP3.LUT P1, PT, P1, PT, PT, 0x8, 0x80 ;  /* 0x000000000080781c */ /* 0x000fe60000f2e170 */
[----:B------:R-:W-:Y:S11]  /*6a50*/  @P0 FSETP.EQ.AND P1, PT, R39, RZ, PT ;  /* 0x000000ff2700020b */ /* 0x000ff60003f22000 */
[----:B------:R-:W-:Y:S02]  /*6a60*/  @!UPT UIADD3 URZ, UPT, UPT, URZ, URZ, URZ ;  /* 0x000000fffffff290 */ /* 0x000fe4000fffe0ff */
.L_x_131:
[----:B------:R-:W2:Y:S01]  /*6a70*/  SYNCS.PHASECHK.TRANS64.TRYWAIT P0, [UR19+0x368], R6 ;  /* 0x00036806ff0075a7 */ /* 0x000ea20008001113 */
[----:B------:R-:W-:Y:S02]  /*6a80*/  ELECT P2, URZ, PT ;  /* 0x0000000000ff782f */ /* 0x000fe40003840000 */
[----:B------:R-:W-:Y:S01]  /*6a90*/  IADD3 R14, PT, PT, R14, 0x1, RZ ;  /* 0x000000010e0e7810 */ /* 0x000fe20007ffe0ff */
[----:B--2---:R-:W-:Y:S10]  /*6aa0*/  @!P0 BRA `(.L_x_132) ;  /* 0x0000003800708947 */ /* 0x004ff40003800000 */
.L_x_283:
[----:B------:R-:W-:Y:S01]  /*6ab0*/  PLOP3.LUT P1, PT, P1, P2, PT, 0xf2, 0x2f ;  /* 0x00000000002f781c */ /* 0x000fe20000f25e72 */
[----:B------:R-:W-:Y:S01]  /*6ac0*/  UMOV UR16, 0x0 ;  /* 0x0000000000107882 */ /* 0x000fe20000000000 */
[----:B------:R-:W-:Y:S01]  /*6ad0*/  UMOV UR17, 0x10000000 ;  /* 0x1000000000117882 */ /* 0x000fe20000000000 */
[----:B------:R-:W-:Y:S01]  /*6ae0*/  UMOV UR12, UR36 ;  /* 0x00000024000c7c82 */ /* 0x000fe20008000000 */
[----:B------:R-:W-:Y:S01]  /*6af0*/  LOP3.LUT R15, R15, 0x1, RZ, 0x3c, !PT ;  /* 0x000000010f0f7812 */ /* 0x000fe200078e3cff */
[----:B------:R-:W-:Y:S01]  /*6b00*/  UPLOP3.LUT UP3, UPT, UPT, UPT, UPT, 0x80, 0x8 ;  /* 0x000000000008789c */ /* 0x000fe20003f6f070 */
[----:B------:R-:W-:Y:S07]  /*6b10*/  UMOV UR36, UR29 ;  /* 0x0000001d00247c82 */ /* 0x000fee0008000000 */
[----:B-1----:R-:W-:Y:S01]  /*6b20*/  @!P1 IADD3 R6, P0, PT, R16, 0x580, RZ ;  /* 0x0000058010069810 */ /* 0x002fe20007f1e0ff */
[----:B------:R-:W-:Y:S03]  /*6b30*/  VOTEU.ALL UP0, P1 ;  /* 0x0000000000ff7886 */ /* 0x000fe60000800000 */
[----:B------:R-:W-:Y:S01]  /*6b40*/  @!P1 R2UR UR5, R6 ;  /* 0x00000000060592ca */ /* 0x000fe200000e0000 */
[----:B------:R-:W-:Y:S01]  /*6b50*/  @!P1 IMAD.X R0, RZ, RZ, R17, P0 ;  /* 0x000000ffff009224 */ /* 0x000fe200000e0611 */
[----:B------:R-:W-:Y:S01]  /*6b60*/  @!UP0 USHF.L.U32 UR10, UR51, 0x6, URZ ;  /* 0x00000006330a8899 */ /* 0x000fe200080006ff */
[----:B------:R-:W-:Y:S01]  /*6b70*/  ISETP.NE.AND P0, PT, R14, 0x2, PT ;  /* 0x000000020e00780c */ /* 0x000fe20003f05270 */
[----:B------:R-:W-:Y:S02]  /*6b80*/  @!UP0 USHF.L.U32 UR11, UR50, 0x6, URZ ;  /* 0x00000006320b8899 */ /* 0x000fe400080006ff */
[----:B------:R-:W-:Y:S01]  /*6b90*/  @!P1 R2UR UR4, R0 ;  /* 0x00000000000492ca */ /* 0x000fe200000e0000 */
[----:B------:R-:W-:Y:S01]  /*6ba0*/  @!UP0 UIADD3 UR8, UPT, UPT, UR19, 0x600, URZ ;  /* 0x0000060013088890 */ /* 0x000fe2000fffe0ff */
[----:B------:R-:W-:Y:S01]  /*6bb0*/  SEL R0, RZ, 0x1, P0 ;  /* 0x00000001ff007807 */ /* 0x000fe20000000000 */
[----:B------:R-:W-:Y:S01]  /*6bc0*/  @!UP0 UIADD3 UR9, UPT, UPT, UR19, 0x360, URZ ;  /* 0x0000036013098890 */ /* 0x000fe2000fffe0ff */
[----:B------:R-:W-:Y:S01]  /*6bd0*/  SEL R14, R14, RZ, P0 ;  /* 0x000000ff0e0e7207 */ /* 0x000fe20000000000 */
[----:B------:R-:W-:Y:S01]  /*6be0*/  VOTEU.ALL UP0, P1 ;  /* 0x0000000000ff7886 */ /* 0x000fe20000800000 */
[----:B------:R-:W-:Y:S01]  /*6bf0*/  LOP3.LUT R13, R13, R0, RZ, 0x3c, !PT ;  /* 0x000000000d0d7212 */ /* 0x000fe200078e3cff */
[----:B------:R-:W-:Y:S01]  /*6c00*/  IMAD.U32 R8, RZ, RZ, UR5 ;  /* 0x00000005ff087e24 */ /* 0x000fe2000f8e00ff */
[----:B------:R-:W-:Y:S02]  /*6c10*/  UIADD3 UR51, UPT, UPT, UR14, UR48, URZ ;  /* 0x000000300e337290 */ /* 0x000fe4000fffe0ff */
[----:B------:R-:W-:Y:S03]  /*6c20*/  UIADD3 UR50, UPT, UPT, UR15, UR49, URZ ;  /* 0x000000310f327290 */ /* 0x000fe6000fffe0ff */
[----:B------:R-:W-:Y:S01]  /*6c30*/  IMAD.U32 R9, RZ, RZ, UR4 ;  /* 0x00000004ff097e24 */ /* 0x000fe2000f8e00ff */
[----:B------:R-:W-:Y:S04]  /*6c40*/  @!P1 R2UR UR4, R8 ;  /* 0x00000000080492ca */ /* 0x000fe800000e0000 */
[----:B------:R-:W-:Y:S11]  /*6c50*/  @!P1 R2UR UR5, R9 ;  /* 0x00000000090592ca */ /* 0x000ff600000e0000 */
[----:B------:R-:W-:Y:S02]  /*6c60*/  @!UPT UIADD3 URZ, UPT, UPT, URZ, URZ, URZ ;  /* 0x000000fffffff290 */ /* 0x000fe4000fffe0ff */
[----:B------:R3:W-:Y:S01]  /*6c70*/  @!UP0 UTMALDG.3D [UR8], [UR4], desc[UR16] ;  /* 0x00001008040085b4 */ /* 0x0007e20008011000 */
[----:B------:R3:W-:Y:S01]  /*6c80*/  @!P1 SYNCS.ARRIVE.TRANS64.RED.A0TR RZ, [UR19+0x360], R7 ;  /* 0x00036007ffff99a7 */ /* 0x0007e20008300413 */
[----:B------:R-:W-:Y:S01]  /*6c90*/  SYNCS.ARRIVE.TRANS64.RED.A1T0 RZ, [UR54], RZ ;  /* 0x000000ffffff79a7 */ /* 0x000fe20008100436 */
[----:B------:R-:W-:Y:S05]  /*6ca0*/  BRA.U UP1, `(.L_x_133) ;  /* 0xfffffff501a87547 */ /* 0x000fea000b83ffff */
[----:B------:R-:W-:Y:S07]  /*6cb0*/  MOV R0, UR19 ;  /* 0x0000001300007c02 */ /* 0x000fee0008000f00 */
.L_x_134:
[----:B-1--4-:R-:W-:-:S04]  /*6cc0*/  SHF.L.U32 R2, R15, 0x1f, RZ ;  /* 0x0000001f0f027819 */ /* 0x012fc800000006ff */
[----:B------:R1:W2:Y:S03]  /*6cd0*/  SYNCS.PHASECHK.TRANS64.TRYWAIT P0, [R0+URZ+0x368], R2 ;  /* 0x00036802000075a7 */ /* 0x0002a600080011ff */
[----:B--2---:R-:W-:Y:S05]  /*6ce0*/  @!P0 NANOSLEEP.SYNCS 0x989680 ;  /* 0x009896800000895d */ /* 0x004fea0003900000 */
[----:B------:R-:W2:Y:S02]  /*6cf0*/  @!P0 SYNCS.PHASECHK.TRANS64 P0, [R0+URZ+0x368], R2 ;  /* 0x00036802000085a7 */ /* 0x000ea400080010ff */
[----:B--23--:R-:W-:Y:S05]  /*6d00*/  @P0 EXIT ;  /* 0x000000000000094d */ /* 0x00cfea0003800000 */
[----:B------:R-:W-:Y:S05]  /*6d10*/  BRA `(.L_x_134) ;  /* 0xfffffffc00e87947 */ /* 0x000fea000383ffff */
.L_x_125:
[----:B------:R-:W-:-:S06]  /*6d20*/  UISETP.GE.AND UP0, UPT, UR10, 0x4, UPT ;  /* 0x000000040a00788c */ /* 0x000fcc000bf06270 */
[----:B------:R-:W-:-:S13]  /*6d30*/  PLOP3.LUT P0, PT, PT, PT, UP0, 0x80, 0x8 ;  /* 0x000000000008781c */ /* 0x000fda0003f0f008 */
[----:B------:R-:W-:Y:S05]  /*6d40*/  @!P0 EXIT ;  /* 0x000000000000894d */ /* 0x000fea0003800000 */
[----:B------:R-:W-:Y:S01]  /*6d50*/  BAR.SYNC.DEFER_BLOCKING 0x6, 0xa0 ;  /* 0x0182800000007b1d */ /* 0x000fe20000010000 */
[C---:B------:R-:W-:Y:S02]  /*6d60*/  IMAD.SHL.U32 R5, R76.reuse, 0x40, RZ ;  /* 0x000000404c057824 */ /* 0x040fe400078e00ff */
[----:B------:R-:W-:Y:S02]  /*6d70*/  HFMA2 R81, -RZ, RZ, 0, 0 ;  /* 0x00000000ff517431 */ /* 0x000fe400000001ff */
[C---:B------:R-:W-:Y:S01]  /*6d80*/  IMAD.SHL.U32 R2, R76.reuse, 0x20, RZ ;  /* 0x000000204c027824 */ /* 0x040fe200078e00ff */
[----:B------:R-:W-:Y:S01]  /*6d90*/  CS2R R82, SRZ ;  /* 0x0000000000527805 */ /* 0x000fe2000001ff00 */
[----:B------:R-:W-:Y:S01]  /*6da0*/  IMAD.SHL.U32 R4, R76, 0x2, RZ ;  /* 0x000000024c047824 */ /* 0x000fe200078e00ff */
[----:B------:R-:W-:Y:S01]  /*6db0*/  UMOV UR57, 0x400 ;  /* 0x0000040000397882 */ /* 0x000fe20000000000 */
[----:B------:R-:W-:Y:S01]  /*6dc0*/  LOP3.LUT R3, R5, 0x180, RZ, 0xc0, !PT ;  /* 0x0000018005037812 */ /* 0x000fe200078ec0ff */
[----:B------:R-:W-:Y:S01]  /*6dd0*/  ULEA UR57, UR54, UR57, 0x18 ;  /* 0x0000003936397291 */ /* 0x000fe2000f8ec0ff */
[----:B------:R-:W-:Y:S01]  /*6de0*/  LOP3.LUT R2, R2, 0xc00, RZ, 0xc0, !PT ;  /* 0x00000c0002027812 */ /* 0x000fe200078ec0ff */
[----:B------:R-:W1:Y:S01]  /*6df0*/  LDC.64 R68, c[0x0][0x888] ;  /* 0x00022200ff447b82 */ /* 0x000e620000000a00 */
[----:B------:R-:W-:Y:S01]  /*6e00*/  LOP3.LUT R4, R3, 0x20, R4, 0xf8, !PT ;  /* 0x0000002003047812 */ /* 0x000fe200078ef804 */
[----:B------:R-:W-:Y:S01]  /*6e10*/  IMAD.SHL.U32 R3, R76, 0x8, RZ ;  /* 0x000000084c037824 */ /* 0x000fe200078e00ff */
[----:B------:R-:W-:Y:S01]  /*6e20*/  LOP3.LUT R2, R2, 0x40, R5, 0xf8, !PT ;  /* 0x0000004002027812 */ /* 0x000fe200078ef805 */
[----:B------:R-:W-:Y:S01]  /*6e30*/  IMAD.U32 R37, R76, 0x10000, RZ ;  /* 0x000100004c257824 */ /* 0x000fe200078e00ff */
[----:B------:R-:W-:Y:S01]  /*6e40*/  UIADD3 UR4, UPT, UPT, UR57, 0x1600, URZ ;  /* 0x0000160039047890 */ /* 0x000fe2000fffe0ff */
[----:B------:R-:W-:Y:S01]  /*6e50*/  IMAD.MOV.U32 R36, RZ, RZ, RZ ;  /* 0x000000ffff247224 */ /* 0x000fe200078e00ff */
[----:B------:R-:W-:Y:S01]  /*6e60*/  LOP3.LUT R3, R4, 0x30, R3, 0x78, !PT ;  /* 0x0000003004037812 */ /* 0x000fe200078e7803 */
[----:B------:R-:W2:Y:S01]  /*6e70*/  LDC.64 R74, c[0x0][0x890] ;  /* 0x00022400ff4a7b82 */ /* 0x000ea20000000a00 */
[----:B------:R-:W-:Y:S01]  /*6e80*/  LOP3.LUT R2, R2, 0x200, R5, 0xf8, !PT ;  /* 0x0000020002027812 */ /* 0x000fe200078ef805 */
[----:B------:R-:W-:Y:S01]  /*6e90*/  IMAD.MOV.U32 R84, RZ, RZ, RZ ;  /* 0x000000ffff547224 */ /* 0x000fe200078e00ff */
[----:B------:R-:W-:Y:S01]  /*6ea0*/  LOP3.LUT R37, R37, 0x600000, RZ, 0xc0, !PT ;  /* 0x0060000025257812 */ /* 0x000fe200078ec0ff */
[----:B------:R-:W-:Y:S01]  /*6eb0*/  IMAD.U32 R85, RZ, RZ, UR4 ;  /* 0x00000004ff557e24 */ /* 0x000fe2000f8e00ff */
[----:B------:R-:W-:Y:S01]  /*6ec0*/  LOP3.LUT R78, R2, R3, RZ, 0xfc, !PT ;  /* 0x00000003024e7212 */ /* 0x000fe200078efcff */
[----:B------:R-:W3:Y:S01]  /*6ed0*/  LDS R0, [UR57+0x430] ;  /* 0x00043039ff007984 */ /* 0x000ee20008000800 */
[----:B------:R-:W-:Y:S01]  /*6ee0*/  IMAD.SHL.U32 R2, R76, 0x10, RZ ;  /* 0x000000104c027824 */ /* 0x000fe200078e00ff */
[----:B------:R-:W4:Y:S01]  /*6ef0*/  LDC.64 R72, c[0x0][0x8b0] ;  /* 0x00022c00ff487b82 */ /* 0x000f220000000a00 */
[----:B------:R-:W-:Y:S01]  /*6f00*/  IADD3 R77, PT, PT, R78, UR57, RZ ;  /* 0x000000394e4d7c10 */ /* 0x000fe2000fffe0ff */
[----:B------:R-:W1:Y:S02]  /*6f10*/  LDCU UR59, c[0x0][0x370] ;  /* 0x00006e00ff3b77ac */ /* 0x000e640008000800 */
[----:B------:R-:W-:Y:S01]  /*6f20*/  LOP3.LUT R2, R2, 0x20, RZ, 0xc0, !PT ;  /* 0x0000002002027812 */ /* 0x000fe200078ec0ff */
[----:B------:R-:W1:Y:S03]  /*6f30*/  LDCU.64 UR62, c[0x0][0x348] ;  /* 0x00006900ff3e77ac */ /* 0x000e660008000a00 */
[----:B------:R-:W1:Y:S01]  /*6f40*/  LDC.64 R70, c[0x0][0x8a8] ;  /* 0x00022a00ff467b82 */ /* 0x000e620000000a00 */
[----:B------:R-:W-:Y:S01]  /*6f50*/  IADD3 R77, PT, PT, -R2, 0x600, R77 ;  /* 0x00000600024d7810 */ /* 0x000fe20007ffe14d */
[----:B------:R-:W1:Y:S01]  /*6f60*/  LDCU UR41, c[0x0][0xb0c] ;  /* 0x00016180ff2977ac */ /* 0x000e620008000800 */
[----:B------:R-:W1:Y:S01]  /*6f70*/  LDCU UR55, c[0x0][0xb20] ;  /* 0x00016400ff3777ac */ /* 0x000e620008000800 */
[----:B------:R-:W1:Y:S01]  /*6f80*/  LDCU UR40, c[0x0][0xb30] ;  /* 0x00016600ff2877ac */ /* 0x000e620008000800 */
[----:B------:R-:W1:Y:S01]  /*6f90*/  LDCU.64 UR38, c[0x0][0xb28] ;  /* 0x00016500ff2677ac */ /* 0x000e620008000a00 */
[----:B------:R-:W1:Y:S01]  /*6fa0*/  LDCU.128 UR44, c[0x0][0xb10] ;  /* 0x00016200ff2c77ac */ /* 0x000e620008000c00 */
[----:B------:R-:W1:Y:S01]  /*6fb0*/  LDCU UR58, c[0x0][0x374] ;  /* 0x00006e80ff3a77ac */ /* 0x000e620008000800 */
[----:B------:R-:W-:Y:S01]  /*6fc0*/  UIADD3 UR56, UPT, UPT, UR57, 0x600, URZ ;  /* 0x0000060039387890 */ /* 0x000fe2000fffe0ff */
[----:B---3--:R-:W-:-:S11]  /*6fd0*/  IMAD.IADD R37, R0, 0x1, R37 ;  /* 0x0000000100257824 */ /* 0x008fd600078e0225 */
.L_x_152:
[----:B------:R-:W-:Y:S02]  /*6fe0*/  LEA R3, R81, UR57, 0x3 ;  /* 0x0000003951037c11 */ /* 0x000fe4000f8e18ff */
[----:B------:R-:W-:Y:S02]  /*6ff0*/  SHF.L.U32 R0, R83, 0x1f, RZ ;  /* 0x0000001f53007819 */ /* 0x000fe400000006ff */
[----:B-1----:R-:W-:Y:S02]  /*7000*/  LEA R4, R81, UR57, 0x4 ;  /* 0x0000003951047c11 */ /* 0x002fe4000f8e20ff */
[----:B------:R-:W3:Y:S02]  /*7010*/  SYNCS.PHASECHK.TRANS64.TRYWAIT P0, [R3+URZ+0x380], R0 ;  /* 0x00038000030075a7 */ /* 0x000ee400080011ff */
[----:B--23--:R-:W-:Y:S05]  /*7020*/  @!P0 BRA `(.L_x_135) ;  /* 0x0000003400288947 */ /* 0x00cfea0003800000 */
.L_x_284:
        /* <DEDUP_REMOVED lines=11> */
[----:B------:R-:W-:Y:S01]  /*70e0*/  PLOP3.LUT P0, PT, PT, PT, UP1, 0x80, 0x8 ;  /* 0x000000000008781c */ /* 0x000fe20003f0f018 */
[----:B------:R-:W-:Y:S11]  /*70f0*/  UP2UR UR61, UPR, URZ, 0x2 ;  /* 0x00000002ff3d7883 */ /* 0x000ff60008000000 */
[----:B------:R-:W-:Y:S01]  /*7100*/  @!UPT UIADD3 URZ, UPT, UPT, URZ, URZ, URZ ;  /* 0x000000fffffff290 */ /* 0x000fe2000fffe0ff */
        /* <DEDUP_REMOVED lines=14> */
[----:B------:R-:W-:Y:S02]  /*71f0*/  UISETP.NE.AND UP0, UPT, UR46, 0x1, UPT ;  /* 0x000000012e00788c */ /* 0x000fe4000bf05270 */
[----:B------:R-:W-:Y:S02]  /*7200*/  USHF.R.U32.HI UR15, URZ, UR55, UR15 ;  /* 0x00000037ff0f7299 */ /* 0x000fe4000801160f */
[----:B------:R-:W-:Y:S02]  /*7210*/  UIMAD.WIDE.U32 UR18, UR59, UR44, URZ ;  /* 0x0000002c3b1272a5 */ /* 0x000fe4000f8e00ff */
[----:B------:R-:W-:Y:S02]  /*7220*/  UIMAD.WIDE.U32 UR20, UR42, UR47, URZ ;  /* 0x0000002f2a1472a5 */ /* 0x000fe4000f8e00ff */
[----:B------:R-:W-:Y:S02]  /*7230*/  USEL UR4, UR58, UR15, !UP0 ;  /* 0x0000000f3a047287 */ /* 0x000fe4000c000000 */
[----:B------:R-:W-:Y:S02]  /*7240*/  UISETP.NE.AND UP2, UPT, UR37, 0x1, UPT ;  /* 0x000000012500788c */ /* 0x000fe4000bf45270 */
[----:B------:R-:W-:Y:S02]  /*7250*/  USHF.R.U32.HI UR14, URZ, UR45, UR19 ;  /* 0x0000002dff0e7299 */ /* 0x000fe40008011613 */
[----:B------:R-:W-:Y:S02]  /*7260*/  USHF.R.U32.HI UR15, URZ, UR55, UR21 ;  /* 0x00000037ff0f7299 */ /* 0x000fe40008011615 */
[----:B------:R-:W-:Y:S02]  /*7270*/  UIMAD.WIDE.U32 UR18, UR4, UR38, URZ ;  /* 0x00000026041272a5 */ /* 0x000fe4000f8e00ff */
[----:B------:R-:W-:Y:S02]  /*7280*/  UISETP.NE.AND UP1, UPT, UR41, 0x1, UPT ;  /* 0x000000012900788c */ /* 0x000fe4000bf25270 */
[----:B------:R-:W-:Y:S02]  /*7290*/  UIMAD.WIDE.U32 UR16, UR43, UR44, URZ ;  /* 0x0000002c2b1072a5 */ /* 0x000fe4000f8e00ff */
[----:B------:R-:W-:Y:S02]  /*72a0*/  USEL UR8, UR42, UR15, !UP0 ;  /* 0x0000000f2a087287 */ /* 0x000fe4000c000000 */
[----:B------:R-:W-:Y:S02]  /*72b0*/  USEL UR9, UR59, UR14, !UP1 ;  /* 0x0000000e3b097287 */ /* 0x000fe4000c800000 */
[----:B------:R-:W-:Y:S02]  /*72c0*/  USHF.R.U32.HI UR14, URZ, UR45, UR17 ;  /* 0x0000002dff0e7299 */ /* 0x000fe40008011611 */
[----:B------:R-:W-:Y:S02]  /*72d0*/  UIMAD.WIDE.U32 UR16, UR9, UR38, URZ ;  /* 0x00000026091072a5 */ /* 0x000fe4000f8e00ff */
[----:B------:R-:W-:Y:S02]  /*72e0*/  USEL UR5, UR43, UR14, !UP1 ;  /* 0x0000000e2b057287 */ /* 0x000fe4000c800000 */
[----:B------:R-:W-:Y:S02]  /*72f0*/  @UP2 USHF.R.U32.HI UR9, URZ, UR39, UR17 ;  /* 0x00000027ff092299 */ /* 0x000fe40008011611 */
[----:B------:R-:W-:Y:S02]  /*7300*/  UIMAD.WIDE.U32 UR12, UR8, UR38, URZ ;  /* 0x00000026080c72a5 */ /* 0x000fe4000f8e00ff */
[----:B------:R-:W-:Y:S02]  /*7310*/  UIMAD UR6, UR37, UR9, URZ ;  /* 0x00000009250672a4 */ /* 0x000fe4000f8e02ff */
[----:B------:R-:W-:Y:S01]  /*7320*/  USHF.R.U32.HI UR11, URZ, UR39, UR13 ;  /* 0x00000027ff0b7299 */ /* 0x000fe2000801160d */
[----:B------:R-:W-:Y:S02]  /*7330*/  UMOV UR15, UR19 ;  /* 0x00000013000f7c82 */ /* 0x000fe40008000000 */
[----:B------:R-:W-:Y:S02]  /*7340*/  @UP2 USHF.R.U32.HI UR4, URZ, UR39, UR15 ;  /* 0x00000027ff042299 */ /* 0x000fe4000801160f */
[----:B------:R-:W-:Y:S02]  /*7350*/  USEL UR12, UR8, UR11, !UP2 ;  /* 0x0000000b080c7287 */ /* 0x000fe4000d000000 */
[----:B------:R-:W-:Y:S02]  /*7360*/  UIMAD UR4, UR37, UR4, URZ ;  /* 0x00000004250472a4 */ /* 0x000fe4000f8e02ff */
[----:B------:R-:W-:Y:S02]  /*7370*/  UIADD3 UR11, UPT, UPT, -UR12, URZ, URZ ;  /* 0x000000ff0c0b7290 */ /* 0x000fe4000fffe1ff */
[----:B------:R-:W-:Y:S02]  /*7380*/  UISETP.GE.AND UP0, UPT, UR8, UR4, UPT ;  /* 0x000000040800728c */ /* 0x000fe4000bf06270 */
[----:B------:R-:W-:Y:S02]  /*7390*/  UIMAD UR11, UR37, UR11, UR8 ;  /* 0x0000000b250b72a4 */ /* 0x000fe4000f8e0208 */
[----:B------:R-:W-:Y:S02]  /*73a0*/  UISETP.GE.OR UP0, UPT, UR5, UR6, UP0 ;  /* 0x000000060500728c */ /* 0x000fe40008706670 */
[----:B------:R-:W-:Y:S02]  /*73b0*/  UIMAD.WIDE.U32 UR6, UR5, UR38, URZ ;  /* 0x00000026050672a5 */ /* 0x000fe4000f8e00ff */
[----:B------:R-:W-:Y:S04]  /*73c0*/  UIADD3 UR6, UPT, UPT, -UR8, URZ, URZ ;  /* 0x000000ff08067290 */ /* 0x000fe8000fffe1ff */
[----:B------:R-:W-:Y:S03]  /*73d0*/  UIMAD UR42, UR46, UR6, UR42 ;  /* 0x000000062e2a72a4 */ /* 0x000fe6000f8e022a */
[----:B------:R-:W-:Y:S02]  /*73e0*/  @!UP0 USHF.R.U32.HI UR4, URZ, UR39, UR7 ;  /* 0x00000027ff048299 */ /* 0x000fe40008011607 */
[----:B------:R-:W-:Y:S02]  /*73f0*/  UIADD3 UR7, UPT, UPT, -UR5, URZ, URZ ;  /* 0x000000ff05077290 */ /* 0x000fe4000fffe1ff */
[----:B------:R-:W-:Y:S02]  /*7400*/  @!UP0 USEL UR4, UR5, UR4, !UP2 ;  /* 0x0000000405048287 */ /* 0x000fe4000d000000 */
[----:B------:R-:W-:Y:S02]  /*7410*/  UIMAD UR43, UR41, UR7, UR43 ;  /* 0x00000007292b72a4 */ /* 0x000fe4000f8e022b */
[----:B------:R-:W-:Y:S02]  /*7420*/  @!UP0 UIMAD UR10, UR9, UR11, UR4 ;  /* 0x0000000b090a82a4 */ /* 0x000fe4000f8e0204 */
[----:B------:R-:W-:Y:S04]  /*7430*/  @!UP0 UIADD3 UR11, UPT, UPT, UR12, -UR4, URZ ;  /* 0x800000040c0b8290 */ /* 0x000fe8000fffe0ff */
[----:B------:R-:W-:Y:S03]  /*7440*/  @!UP0 UIMAD UR8, UR11, UR37, UR5 ;  /* 0x000000250b0882a4 */ /* 0x000fe6000f8e0205 */
[----:B------:R-:W-:Y:S02]  /*7450*/  @!UP0 UMOV UR5, UR10 ;  /* 0x0000000a00058c82 */ /* 0x000fe40008000000 */
[----:B------:R-:W-:Y:S02]  /*7460*/  UIMAD UR43, UR5, UR41, UR43 ;  /* 0x00000029052b72a4 */ /* 0x000fe4000f8e022b */
[----:B------:R-:W-:Y:S11]  /*7470*/  UIMAD UR42, UR8, UR46, UR42 ;  /* 0x0000002e082a72a4 */ /* 0x000ff6000f8e022a */
[----:B------:R-:W-:Y:S01]  /*7480*/  @!UPT UIADD3 URZ, UPT, UPT, URZ, URZ, URZ ;  /* 0x000000fffffff290 */ /* 0x000fe2000fffe0ff */
.L_x_136:
[----:B------:R-:W-:Y:S01]  /*7490*/  UISETP.NE.AND UP0, UPT, UR40, 0x1, UPT ;  /* 0x000000012800788c */ /* 0x000fe2000bf05270 */
[----:B------:R-:W-:Y:S10]  /*74a0*/  IADD3 R81, PT, PT, R81, 0x1, RZ ;  /* 0x0000000151517810 */ /* 0x000ff40007ffe0ff */
[----:B------:R-:W2:Y:S01]  /*74b0*/  @!UP0 LDCU.128 UR8, c[0x0][0xb10] ;  /* 0x00016200ff0887ac */ /* 0x000ea20008000c00 */
[----:B------:R-:W3:Y:S01]  /*74c0*/  @!UP0 LDCU UR5, c[0x0][0xb0c] ;  /* 0x00016180ff0587ac */ /* 0x000ee20008000800 */
[----:B------:R-:W4:Y:S01]  /*74d0*/  @!UP0 LDCU UR4, c[0x0][0xb20] ;  /* 0x00016400ff0487ac */ /* 0x000f220008000800 */
[----:B--2---:R-:W-:Y:S02]  /*74e0*/  UIMAD.WIDE.U32 UR6, UR43, UR8, URZ ;  /* 0x000000082b0672a5 */ /* 0x004fe4000f8e00ff */
[----:B------:R-:W-:Y:S02]  /*74f0*/  UIMAD.WIDE.U32 UR12, UR42, UR11, URZ ;  /* 0x0000000b2a0c72a5 */ /* 0x000fe4000f8e00ff */
[----:B------:R-:W-:Y:S02]  /*7500*/  @!UP0 UISETP.NE.AND UP1, UPT, UR10, 0x1, UPT ;  /* 0x000000010a00888c */ /* 0x000fe4000bf25270 */
[----:B------:R-:W-:Y:S02]  /*7510*/  @!UP0 USHF.R.U32.HI UR7, URZ, UR9, UR7 ;  /* 0x00000009ff078299 */ /* 0x000fe40008011607 */
[----:B---3--:R-:W-:Y:S02]  /*7520*/  @!UP0 UISETP.NE.AND UP2, UPT, UR5, 0x1, UPT ;  /* 0x000000010500888c */ /* 0x008fe4000bf45270 */
[----:B----4-:R-:W-:Y:S02]  /*7530*/  @!UP0 USHF.R.U32.HI UR4, URZ, UR4, UR13 ;  /* 0x00000004ff048299 */ /* 0x010fe4000801160d */
[----:B------:R-:W-:Y:S02]  /*7540*/  @!UP0 USEL UR7, UR43, UR7, !UP2 ;  /* 0x000000072b078287 */ /* 0x000fe4000d000000 */
[----:B------:R-:W-:Y:S04]  /*7550*/  @!UP0 USEL UR6, UR42, UR4, !UP1 ;  /* 0x000000042a068287 */ /* 0x000fe8000c800000 */
[----:B------:R-:W-:Y:S02]  /*7560*/  @!UP0 UIADD3 UR4, UPT, UPT, -UR7, UR6, URZ ;  /* 0x0000000607048290 */ /* 0x000fe4000fffe1ff */
[----:B------:R-:W-:Y:S02]  /*7570*/  @!UP0 UIADD3 UR6, UPT, UPT, UR7, -UR6, URZ ;  /* 0x8000000607068290 */ /* 0x000fe4000fffe0ff */
[----:B------:R-:W-:Y:S02]  /*7580*/  @!UP0 UIMAD UR43, UR4, UR5, UR43 ;  /* 0x00000005042b82a4 */ /* 0x000fe4000f8e022b */
[----:B------:R-:W-:Y:S02]  /*7590*/  @!UP0 UIMAD UR42, UR6, UR10, UR42 ;  /* 0x0000000a062a82a4 */ /* 0x000fe4000f8e022a */
[----:B------:R-:W-:Y:S09]  /*75a0*/  ULOP3.LUT UP0, URZ, UR56, 0x1b0, URZ, 0xc0, !UPT ;  /* 0x000001b038ff7892 */ /* 0x000ff2000f80c0ff */
[----:B------:R-:W-:Y:S05]  /*75b0*/  BRA.U !UP0, `(.L_x_137) ;  /* 0x0000000108407547 */ /* 0x000fea000b800000 */
[----:B------:R-:W2:Y:S01]  /*75c0*/  LDCU.64 UR8, c[0x4][0x80] ;  /* 0x01001000ff0877ac */ /* 0x000ea20008000a00 */
[----:B------:R-:W-:Y:S01]  /*75d0*/  MOV R3, 0x0 ;  /* 0x0000000000037802 */ /* 0x000fe20000000f00 */
[----:B------:R-:W-:Y:S02]  /*75e0*/  HFMA2 R12, -RZ, RZ, 0, 5.9604644775390625e-08 ;  /* 0x00000001ff0c7431 */ /* 0x000fe400000001ff */
[----:B------:R-:W-:Y:S02]  /*75f0*/  IMAD.MOV.U32 R8, RZ, RZ, 0x70 ;  /* 0x00000070ff087424 */ /* 0x000fe400078e00ff */
[----:B------:R-:W-:Y:S01]  /*7600*/  IMAD.MOV.U32 R13, RZ, RZ, RZ ;  /* 0x000000ffff0d7224 */ /* 0x000fe200078e00ff */
[----:B------:R-:W3:Y:S01]  /*7610*/  LDCU.64 UR6, c[0x4][0x88] ;  /* 0x01001100ff0677ac */ /* 0x000ee20008000a00 */
[----:B------:R-:W4:Y:S01]  /*7620*/  LDC.64 R2, c[0x4][R3] ;  /* 0x0100000003027b82 */ /* 0x000f220000000a00 */
[----:B------:R-:W1:Y:S01]  /*7630*/  LDCU.64 UR4, c[0x4][0x8] ;  /* 0x01000100ff0477ac */ /* 0x000e620008000a00 */
[----:B--2---:R-:W-:Y:S01]  /*7640*/  MOV R5, UR9 ;  /* 0x0000000900057c02 */ /* 0x004fe20008000f00 */
[----:B------:R-:W-:Y:S01]  /*7650*/  IMAD.U32 R4, RZ, RZ, UR8 ;  /* 0x00000008ff047e24 */ /* 0x000fe2000f8e00ff */
[----:B---3--:R-:W-:Y:S01]  /*7660*/  MOV R7, UR7 ;  /* 0x0000000700077c02 */ /* 0x008fe20008000f00 */
[----:B------:R-:W-:Y:S01]  /*7670*/  IMAD.U32 R6, RZ, RZ, UR6 ;  /* 0x00000006ff067e24 */ /* 0x000fe2000f8e00ff */
[----:B-1----:R-:W-:Y:S01]  /*7680*/  MOV R11, UR5 ;  /* 0x00000005000b7c02 */ /* 0x002fe20008000f00 */
[----:B------:R-:W-:Y:S02]  /*7690*/  IMAD.U32 R10, RZ, RZ, UR4 ;  /* 0x00000004ff0a7e24 */ /* 0x000fe4000f8e00ff */
[----:B------:R-:W-:Y:S07]  /*76a0*/  LEPC R20, `(.L_x_137) ;  /* 0x000000001014794e */ /* 0x000fee0000000000 */
[----:B----45:R-:W-:Y:S05]  /*76b0*/  CALL.ABS.NOINC R2 ;  /* 0x0000000002007343 */ /* 0x030fea0003c00000 */
.L_x_137:
[----:B------:R-:W-:Y:S01]  /*76c0*/  LOP3.LUT P0, RZ, R85, 0x1b0, RZ, 0xc0, !PT ;  /* 0x000001b055ff7812 */ /* 0x000fe2000780c0ff */
[----:B------:R-:W-:Y:S11]  /*76d0*/  BSSY.RECONVERGENT B6, `(.L_x_138) ;  /* 0x0000013000067945 */ /* 0x000ff60003800200 */
[----:B------:R-:W-:Y:S01]  /*76e0*/  @!UPT UIADD3 URZ, UPT, UPT, URZ, URZ, URZ ;  /* 0x000000fffffff290 */ /* 0x000fe2000fffe0ff */
[----:B------:R-:W-:Y:S05]  /*76f0*/  @!P0 BRA `(.L_x_139) ;  /* 0x0000000000408947 */ /* 0x000fea0003800000 */
        /* <DEDUP_REMOVED lines=16> */
.L_x_139:
[----:B------:R-:W-:Y:S05]  /*7800*/  BSYNC.RECONVERGENT B6 ;  /* 0x0000000000067941 */ /* 0x000fea0003800200 */
.L_x_138:
[----:B------:R-:W-:Y:S02]  /*7810*/  ISETP.NE.U32.AND P0, PT, R68, RZ, PT ;  /* 0x000000ff4400720c */ /* 0x000fe40003f05070 */
[C---:B------:R-:W-:Y:S02]  /*7820*/  ISETP.NE.U32.AND P2, PT, R74.reuse, RZ, PT ;  /* 0x000000ff4a00720c */ /* 0x040fe40003f45070 */
[----:B------:R-:W-:Y:S02]  /*7830*/  ISETP.NE.AND.EX P0, PT, R69, RZ, PT, P0 ;  /* 0x000000ff4500720c */ /* 0x000fe40003f05300 */
[----:B------:R-:W-:Y:S02]  /*7840*/  ISETP.NE.U32.AND P4, PT, R74, RZ, PT ;  /* 0x000000ff4a00720c */ /* 0x000fe40003f85070 */
[C---:B------:R-:W-:Y:S02]  /*7850*/  ISETP.NE.AND.EX P2, PT, R75.reuse, RZ, P0, P2 ;  /* 0x000000ff4b00720c */ /* 0x040fe40000745320 */
[----:B------:R-:W-:Y:S02]  /*7860*/  ISETP.NE.AND.EX P4, PT, R75, RZ, PT, P4 ;  /* 0x000000ff4b00720c */ /* 0x000fe40003f85340 */
[----:B------:R-:W-:Y:S02]  /*7870*/  ISETP.NE.U32.AND P5, PT, R72, RZ, PT ;  /* 0x000000ff4800720c */ /* 0x000fe40003fa5070 */
[----:B------:R-:W-:Y:S02]  /*7880*/  PLOP3.LUT P0, PT, PT, PT, PT, 0x8, 0x80 ;  /* 0x000000000080781c */ /* 0x000fe40003f0e170 */
[----:B------:R-:W-:Y:S05]  /*7890*/  ISETP.NE.AND.EX P5, PT, R73, RZ, PT, P5 ;  /* 0x000000ff4900720c */ /* 0x000fea0003fa5350 */
[----:B------:R-:W-:Y:S02]  /*78a0*/  @!P2 ISETP.NE.U32.AND P1, PT, R68, RZ, PT ;  /* 0x000000ff4400a20c */ /* 0x000fe40003f25070 */
[----:B------:R-:W-:Y:S02]  /*78b0*/  @!P2 PLOP3.LUT P0, PT, P4, PT, PT, 0x80, 0x8 ;  /* 0x000000000008a81c */ /* 0x000fe4000270f070 */
[----:B------:R-:W-:Y:S01]  /*78c0*/  @!P2 ISETP.NE.AND.EX P1, PT, R69, RZ, PT, P1 ;  /* 0x000000ff4500a20c */ /* 0x000fe20003f25310 */
[----:B------:R-:W-:Y:S01]  /*78d0*/  @!UPT UIADD3 URZ, UPT, UPT, URZ, URZ, URZ ;  /* 0x000000fffffff290 */ /* 0x000fe2000fffe0ff */
[----:B------:R-:W-:Y:S11]  /*78e0*/  @!P4 BRA `(.L_x_140) ;  /* 0x00000000002cc947 */ /* 0x000ff60003800000 */
[----:B------:R-:W-:Y:S01]  /*78f0*/  ISETP.NE.U32.AND P3, PT, R68, RZ, PT ;  /* 0x000000ff4400720c */ /* 0x000fe20003f65070 */
[----:B------:R-:W-:Y:S03]  /*7900*/  IMAD.MOV.U32 R79, RZ, RZ, 0x1 ;  /* 0x00000001ff4f7424 */ /* 0x000fe600078e00ff */
[----:B------:R-:W-:Y:S11]  /*7910*/  ISETP.NE.AND.EX P3, PT, R69, RZ, PT, P3 ;  /* 0x000000ff4500720c */ /* 0x000ff60003f65330 */
[----:B------:R-:W-:Y:S02]  /*7920*/  @!UPT UIADD3 URZ, UPT, UPT, URZ, URZ, URZ ;  /* 0x000000fffffff290 */ /* 0x000fe4000fffe0ff */
[----:B------:R-:W2:Y:S01]  /*7930*/  @P3 LDC.64 R2, c[0x0][0x888] ;  /* 0x00022200ff023b82 */ /* 0x000ea20000000a00 */
[----:B-1----:R-:W-:Y:S04]  /*7940*/  @P3 IMAD R0, R74, UR36, RZ ;  /* 0x000000244a003c24 */ /* 0x002fe8000f8e02ff */
[----:B--2---:R-:W-:Y:S04]  /*7950*/  @P3 IMAD.WIDE R2, R0, 0x4, R2 ;  /* 0x0000000400023825 */ /* 0x004fe800078e0202 */
[----:B------:R-:W-:Y:S01]  /*7960*/  HFMA2 R0, -RZ, RZ, 0, 5.9604644775390625e-08 ;  /* 0x00000001ff007431 */ /* 0x000fe200000001ff */
[----:B-----5:R2:W5:Y:S04]  /*7970*/  @P3 LDG.E R39, desc[UR52][R2.64] ;  /* 0x0000003402273981 */ /* 0x020568000c1e1900 */
[----:B------:R-:W-:Y:S01]  /*7980*/  @!P3 PRMT R79, R0, 0x7610, R79 ;  /* 0x00007610004fb816 */ /* 0x000fe2000000004f */
[----:B--2---:R-:W3:Y:S06]  /*7990*/  @!P3 LDC R39, c[0x0][0x880] ;  /* 0x00022000ff27bb82 */ /* 0x004eec0000000800 */
.L_x_140:
[----:B------:R-:W-:Y:S05]  /*79a0*/  @!P5 BRA `(.L_x_141) ;  /* 0x000000000020d947 */ /* 0x000fea0003800000 */
[----:B------:R-:W-:Y:S04]  /*79b0*/  ISETP.NE.U32.AND P3, PT, R70, RZ, PT ;  /* 0x000000ff4600720c */ /* 0x000fe80003f65070 */
[----:B------:R-:W-:Y:S11]  /*79c0*/  ISETP.NE.AND.EX P3, PT, R71, RZ, PT, P3 ;  /* 0x000000ff4700720c */ /* 0x000ff60003f65330 */
[----:B------:R-:W-:Y:S02]  /*79d0*/  @!UPT UIADD3 URZ, UPT, UPT, URZ, URZ, URZ ;  /* 0x000000fffffff290 */ /* 0x000fe4000fffe0ff */
[----:B------:R-:W2:Y:S01]  /*79e0*/  @P3 LDC.64 R2, c[0x0][0x8a8] ;  /* 0x00022a00ff023b82 */ /* 0x000ea20000000a00 */
[----:B-1----:R-:W-:Y:S04]  /*79f0*/  @P3 IMAD R0, R72, UR36, RZ ;  /* 0x0000002448003c24 */ /* 0x002fe8000f8e02ff */
[----:B--2---:R-:W-:Y:S05]  /*7a00*/  @P3 IMAD.WIDE R2, R0, 0x4, R2 ;  /* 0x0000000400023825 */ /* 0x004fea00078e0202 */
[----:B-----5:R2:W5:Y:S02]  /*7a10*/  @P3 LDG.E R38, desc[UR52][R2.64] ;  /* 0x0000003402263981 */ /* 0x020564000c1e1900 */
[----:B--2---:R-:W4:Y:S02]  /*7a20*/  @!P3 LDC R38, c[0x0][0x8a0] ;  /* 0x00022800ff26bb82 */ /* 0x004f240000000800 */
.L_x_141:
[----:B---3-5:R-:W-:Y:S01]  /*7a30*/  @!P2 FSETP.NEU.AND P3, PT, R39, RZ, PT ;  /* 0x000000ff2700a20b */ /* 0x028fe20003f6d000 */
[----:B------:R-:W-:Y:S01]  /*7a40*/  BSSY B1, `(.L_x_142) ;  /* 0x000003b000017945 */ /* 0x000fe20003800000 */
[----:B------:R-:W-:Y:S02]  /*7a50*/  @!P2 SEL R2, RZ, 0xffffffff, P1 ;  /* 0xffffffffff02a807 */ /* 0x000fe40000800000 */
[----:B------:R-:W-:Y:S02]  /*7a60*/  CS2R R66, SRZ ;  /* 0x0000000000427805 */ /* 0x000fe4000001ff00 */
[----:B-1----:R-:W-:Y:S02]  /*7a70*/  @!P2 SEL R0, RZ, 0xffffffff, P3 ;  /* 0xffffffffff00a807 */ /* 0x002fe40001800000 */
[----:B------:R-:W-:Y:S02]  /*7a80*/  CS2R R64, SRZ ;  /* 0x0000000000407805 */ /* 0x000fe4000001ff00 */
[----:B------:R-:W-:Y:S02]  /*7a90*/  @!P2 LOP3.LUT P1, RZ, R79, 0xff, RZ, 0xc0, !PT ;  /* 0x000000ff4fffa812 */ /* 0x000fe4000782c0ff */
[----:B------:R-:W-:Y:S02]  /*7aa0*/  CS2R R18, SRZ ;  /* 0x0000000000127805 */ /* 0x000fe4000001ff00 */
[----:B------:R-:W-:Y:S02]  /*7ab0*/  LEA R22, R36, UR57, 0x3 ;  /* 0x0000003924167c11 */ /* 0x000fe4000f8e18ff */
[----:B------:R-:W-:Y:S02]  /*7ac0*/  CS2R R16, SRZ ;  /* 0x0000000000107805 */ /* 0x000fe4000001ff00 */
[----:B------:R-:W-:Y:S02]  /*7ad0*/  @P0 SEL R0, R2, R0, !P1 ;  /* 0x0000000002000207 */ /* 0x000fe40004800000 */
[----:B------:R-:W-:Y:S02]  /*7ae0*/  SHF.L.U32 R3, R84, 0x1f, RZ ;  /* 0x0000001f54037819 */ /* 0x000fe400000006ff */
[----:B------:R-:W-:Y:S02]  /*7af0*/  @!P2 LOP3.LUT R0, R0, 0x1, RZ, 0xc0, !PT ;  /* 0x000000010000a812 */ /* 0x000fe400078ec0ff */
[----:B------:R-:W-:Y:S02]  /*7b00*/  LEA.HI R2, R36, R36, RZ, 0x1 ;  /* 0x0000002424027211 */ /* 0x000fe400078f08ff */
[----:B------:R-:W-:Y:S02]  /*7b10*/  ISETP.NE.U32.OR P2, PT, R0, 0x1, P2 ;  /* 0x000000010000780c */ /* 0x000fe40001745470 */
[----:B------:R-:W-:Y:S11]  /*7b20*/  PLOP3.LUT P5, PT, PT, PT, PT, 0x8, 0x80 ;  /* 0x000000000080781c */ /* 0x000ff60003fae170 */
[----:B------:R-:W-:Y:S04]  /*7b30*/  @P2 SHF.L.U32 R0, R82, 0x1f, RZ ;  /* 0x0000001f52002819 */ /* 0x000fe800000006ff */
[----:B------:R1:W2:Y:S01]  /*7b40*/  @P2 SYNCS.PHASECHK.TRANS64.TRYWAIT P0, [UR57+0x360], R0 ;  /* 0x00036000ff0025a7 */ /* 0x0002a20008001139 */
[----:B------:R3:W3:Y:S01]  /*7b50*/  SYNCS.PHASECHK.TRANS64.TRYWAIT P3, [R22+URZ+0x3a0], R3 ;  /* 0x0003a003160075a7 */ /* 0x0006e200080611ff */
[C---:B-1----:R-:W-:Y:S01]  /*7b60*/  IMAD.SHL.U32 R0, R2.reuse, 0x20, RZ ;  /* 0x0000002002007824 */ /* 0x042fe200078e00ff */
[----:B------:R-:W-:Y:S04]  /*7b70*/  LOP3.LUT R2, R2, 0xffe, RZ, 0xc0, !PT ;  /* 0x00000ffe02027812 */ /* 0x000fe800078ec0ff */
[----:B------:R-:W-:Y:S01]  /*7b80*/  LOP3.LUT R0, R0, 0xffffffc0, RZ, 0xc0, !PT ;  /* 0xffffffc000007812 */ /* 0x000fe200078ec0ff */
[----:B------:R-:W-:Y:S04]  /*7b90*/  IMAD.IADD R2, R36, 0x1, -R2 ;  /* 0x0000000124027824 */ /* 0x000fe800078e0a02 */
[----:B------:R-:W-:Y:S04]  /*7ba0*/  IMAD.IADD R0, R37, 0x1, R0 ;  /* 0x0000000125007824 */ /* 0x000fe800078e0200 */
[----:B------:R-:W-:Y:S01]  /*7bb0*/  IMAD R2, R2, 0x100000, R0 ;  /* 0x0010000002027824 */ /* 0x000fe200078e0200 */
[----:B--2---:R-:W-:Y:S01]  /*7bc0*/  @P2 PLOP3.LUT P5, PT, P0, PT, PT, 0x8, 0x80 ;  /* 0x000000000080281c */ /* 0x004fe200007ae170 */
[----:B------:R-:W-:Y:S01]  /*7bd0*/  @!UPT UIADD3 URZ, UPT, UPT, URZ, URZ, URZ ;  /* 0x000000fffffff290 */ /* 0x000fe2000fffe0ff */
[----:B---3--:R-:W-:Y:S11]  /*7be0*/  @!P2 BRA `(.L_x_143) ;  /* 0x000000000080a947 */ /* 0x008ff60003800000 */
[----:B------:R-:W-:Y:S01]  /*7bf0*/  ISETP.NE.U32.AND P0, PT, R68, RZ, PT ;  /* 0x000000ff4400720c */ /* 0x000fe20003f05070 */
[----:B------:R-:W-:Y:S01]  /*7c00*/  BSSY B0, `(.L_x_144) ;  /* 0x0000012000007945 */ /* 0x000fe20003800000 */
[----:B------:R-:W-:Y:S02]  /*7c10*/  FSETP.NEU.AND P2, PT, R39, RZ, PT ;  /* 0x000000ff2700720b */ /* 0x000fe40003f4d000 */
[----:B------:R-:W-:Y:S02]  /*7c20*/  CS2R R18, SRZ ;  /* 0x0000000000127805 */ /* 0x000fe4000001ff00 */
[----:B------:R-:W-:Y:S02]  /*7c30*/  ISETP.NE.AND.EX P0, PT, R69, RZ, PT, P0 ;  /* 0x000000ff4500720c */ /* 0x000fe40003f05300 */
[----:B------:R-:W-:Y:S02]  /*7c40*/  CS2R R16, SRZ ;  /* 0x0000000000107805 */ /* 0x000fe4000001ff00 */
[----:B------:R-:W-:Y:S02]  /*7c50*/  LOP3.LUT P1, RZ, R79, 0xff, RZ, 0xc0, !PT ;  /* 0x000000ff4fff7812 */ /* 0x000fe4000782c0ff */
[----:B------:R-:W-:Y:S02]  /*7c60*/  CS2R R66, SRZ ;  /* 0x0000000000427805 */ /* 0x000fe4000001ff00 */
[----:B------:R-:W-:Y:S02]  /*7c70*/  SEL R0, RZ, 0xffffffff, P2 ;  /* 0xffffffffff007807 */ /* 0x000fe40001000000 */
[----:B------:R-:W-:Y:S02]  /*7c80*/  CS2R R64, SRZ ;  /* 0x0000000000407805 */ /* 0x000fe4000001ff00 */
[----:B------:R-:W-:Y:S04]  /*7c90*/  SEL R4, RZ, 0xffffffff, P0 ;  /* 0xffffffffff047807 */ /* 0x000fe80000000000 */
[----:B------:R-:W-:Y:S04]  /*7ca0*/  @P4 SEL R0, R4, R0, !P1 ;  /* 0x0000000004004207 */ /* 0x000fe80004800000 */
[----:B------:R-:W-:Y:S04]  /*7cb0*/  LOP3.LUT R0, R0, 0x1, RZ, 0xc0, !PT ;  /* 0x0000000100007812 */ /* 0x000fe800078ec0ff */
[----:B------:R-:W-:Y:S01]  /*7cc0*/  ISETP.NE.U32.AND P0, PT, R0, 0x1, PT ;  /* 0x000000010000780c */ /* 0x000fe20003f05070 */
[----:B------:R-:W-:Y:S01]  /*7cd0*/  @!UPT UIADD3 URZ, UPT, UPT, URZ, URZ, URZ ;  /* 0x000000fffffff290 */ /* 0x000fe2000fffe0ff */
[----:B------:R-:W-:Y:S11]  /*7ce0*/  @!P5 BRA `(.L_x_145) ;  /* 0x00000000000cd947 */ /* 0x000ff60003800000 */
[----:B------:R-:W-:Y:S04]  /*7cf0*/  SHF.L.U32 R4, R82, 0x1f, RZ ;  /* 0x0000001f52047819 */ /* 0x000fe800000006ff */
[----:B------:R-:W1:Y:S02]  /*7d00*/  SYNCS.PHASECHK.TRANS64.TRYWAIT P1, [UR57+0x360], R4 ;  /* 0x00036004ff0075a7 */ /* 0x000e640008021139 */
[----:B-1----:R-:W-:Y:S05]  /*7d10*/  @!P1 BRA `(.L_x_146) ;  /* 0x0000002800009947 */ /* 0x002fea0003800000 */
.L_x_145:
[----:B------:R-:W-:Y:S05]  /*7d20*/  BSYNC B0 ;  /* 0x0000000000007941 */ /* 0x000fea0003800000 */
.L_x_144:
[----:B------:R2:W3:Y:S01]  /*7d30*/  @P0 LDS.128 R16, [R78+UR57+0x600] ;  /* 0x000600394e100984 */ /* 0x0004e20008000c00 */
[----:B------:R-:W-:Y:S01]  /*7d40*/  UIADD3 UR4, UPT, UPT, UR57, 0x368, URZ ;  /* 0x0000036839047890 */ /* 0x000fe2000fffe0ff */
[----:B------:R-:W-:Y:S02]  /*7d50*/  LOP3.LUT R82, R82, 0x1, RZ, 0x3c, !PT ;  /* 0x0000000152527812 */ /* 0x000fe400078e3cff */
[----:B------:R2:W1:Y:S01]  /*7d60*/  @P0 LDS.128 R64, [R77+0x10] ;  /* 0x000010004d400984 */ /* 0x0004620000000c00 */
[----:B------:R-:W-:Y:S01]  /*7d70*/  UPRMT UR4, UR54, 0x654, UR4 ;  /* 0x0000065436047896 */ /* 0x000fe20008000004 */
[----:B------:R-:W-:Y:S01]  /*7d80*/  @!PT LDS RZ, [RZ] ;  /* 0x00000000fffff984 */ /* 0x000fe20000000800 */
[----:B------:R-:W-:Y:S01]  /*7d90*/  @!PT LDS RZ, [RZ] ;  /* 0x00000000fffff984 */ /* 0x000fe20000000800 */
[----:B------:R-:W-:Y:S01]  /*7da0*/  @!PT LDS RZ, [RZ] ;  /* 0x00000000fffff984 */ /* 0x000fe20000000800 */
[----:B------:R-:W-:Y:S01]  /*7db0*/  @!PT LDS RZ, [RZ] ;  /* 0x00000000fffff984 */ /* 0x000fe20000000800 */
[----:B------:R5:W-:Y:S06]  /*7dc0*/  MEMBAR.ALL.CTA ;  /* 0x0000000000007992 */ /* 0x000bec0000008000 */
[----:B-----5:R-:W5:Y:S02]  /*7dd0*/  FENCE.VIEW.ASYNC.S ;  /* 0x00000000000073c6 */ /* 0x020f640000000000 */
[----:B-----5:R-:W-:Y:S03]  /*7de0*/  SYNCS.ARRIVE.TRANS64.RED.A1T0 RZ, [UR4], RZ ;  /* 0x000000ffffff79a7 */ /* 0x020fe60008100404 */
.L_x_143:
[----:B------:R-:W-:Y:S05]  /*7df0*/  BSYNC B1 ;  /* 0x0000000000017941 */ /* 0x000fea0003800000 */
.L_x_142:
[----:B-1----:R-:W-:Y:S04]  /*7e00*/  SHF.R.U32.HI R0, RZ, 0x15, R2 ;  /* 0x00000015ff007819 */ /* 0x002fe80000011602 */
[----:B------:R-:W-:Y:S01]  /*7e10*/  LOP3.LUT P0, RZ, R0, 0x3, R80, 0x48, !PT ;  /* 0x0000000300ff7812 */ /* 0x000fe20007804850 */
[----:B------:R-:W-:Y:S01]  /*7e20*/  @!UPT UIADD3 URZ, UPT, UPT, URZ, URZ, URZ ;  /* 0x000000fffffff290 */ /* 0x000fe2000fffe0ff */
[----:B------:R-:W-:Y:S11]  /*7e30*/  @P3 BRA `(.L_x_147) ;  /* 0x0000000000083947 */ /* 0x000ff60003800000 */
[----:B------:R-:W1:Y:S02]  /*7e40*/  SYNCS.PHASECHK.TRANS64.TRYWAIT P1, [R22+URZ+0x3a0], R3 ;  /* 0x0003a003160075a7 */ /* 0x000e6400080211ff */
[----:B-1----:R-:W-:Y:S05]  /*7e50*/  @!P1 BRA `(.L_x_148) ;  /* 0x0000002400c89947 */ /* 0x002fea0003800000 */
.L_x_147:
[----:B------:R-:W-:Y:S05]  /*7e60*/  @!P0 BRA `(.L_x_149) ;  /* 0x0000000000408947 */ /* 0x000fea0003800000 */
[----:B------:R-:W1:Y:S01]  /*7e70*/  LDCU.64 UR8, c[0x4][0x70] ;  /* 0x01000e00ff0877ac */ /* 0x000e620008000a00 */
[----:B------:R-:W-:Y:S01]  /*7e80*/  MOV R15, 0x0 ;  /* 0x00000000000f7802 */ /* 0x000fe20000000f00 */
[----:B------:R-:W-:Y:S02]  /*7e90*/  HFMA2 R12, -RZ, RZ, 0, 5.9604644775390625e-08 ;  /* 0x00000001ff0c7431 */ /* 0x000fe400000001ff */
[----:B------:R-:W-:Y:S02]  /*7ea0*/  IMAD.MOV.U32 R8, RZ, RZ, 0x192 ;  /* 0x00000192ff087424 */ /* 0x000fe400078e00ff */
[----:B------:R-:W-:Y:S01]  /*7eb0*/  IMAD.MOV.U32 R13, RZ, RZ, RZ ;  /* 0x000000ffff0d7224 */ /* 0x000fe200078e00ff */
[----:B------:R-:W5:Y:S01]  /*7ec0*/  LDCU.64 UR6, c[0x4][0x78] ;  /* 0x01000f00ff0677ac */ /* 0x000f620008000a00 */
[----:B------:R-:W2:Y:S01]  /*7ed0*/  LDC.64 R14, c[0x4][R15] ;  /* 0x010000000f0e7b82 */ /* 0x000ea20000000a00 */
[----:B------:R-:W3:Y:S01]  /*7ee0*/  LDCU.64 UR4, c[0x4][0x10] ;  /* 0x01000200ff0477ac */ /* 0x000ee20008000a00 */
[----:B-1----:R-:W-:Y:S01]  /*7ef0*/  MOV R5, UR9 ;  /* 0x0000000900057c02 */ /* 0x002fe20008000f00 */
[----:B------:R-:W-:Y:S01]  /*7f00*/  IMAD.U32 R4, RZ, RZ, UR8 ;  /* 0x00000008ff047e24 */ /* 0x000fe2000f8e00ff */
[----:B-----5:R-:W-:Y:S01]  /*7f10*/  MOV R7, UR7 ;  /* 0x0000000700077c02 */ /* 0x020fe20008000f00 */
[----:B------:R-:W-:Y:S01]  /*7f20*/  IMAD.U32 R6, RZ, RZ, UR6 ;  /* 0x00000006ff067e24 */ /* 0x000fe2000f8e00ff */
[----:B---3--:R-:W-:Y:S01]  /*7f30*/  MOV R11, UR5 ;  /* 0x00000005000b7c02 */ /* 0x008fe20008000f00 */
[----:B------:R-:W-:Y:S02]  /*7f40*/  IMAD.U32 R10, RZ, RZ, UR4 ;  /* 0x00000004ff0a7e24 */ /* 0x000fe4000f8e00ff */
[----:B------:R-:W-:Y:S07]  /*7f50*/  LEPC R20, `(.L_x_149) ;  /* 0x000000001014794e */ /* 0x000fee0000000000 */
[----:B--2-4-:R-:W-:Y:S05]  /*7f60*/  CALL.ABS.NOINC R14 ;  /* 0x000000000e007343 */ /* 0x014fea0003c00000 */
.L_x_149:
[----:B------:R-:W-:Y:S01]  /*7f70*/  LOP3.LUT P0, RZ, R76, 0x60, RZ, 0xc0, !PT ;  /* 0x000000604cff7812 */ /* 0x000fe2000780c0ff */
[----:B------:R-:W-:Y:S05]  /*7f80*/  WARPSYNC.ALL ;  /* 0x0000000000007948 */ /* 0x000fea0003800000 */
[----:B------:R-:W-:Y:S01]  /*7f90*/  R2UR UR4, R2 ;  /* 0x00000000020472ca */ /* 0x000fe200000e0000 */
[----:B------:R-:W-:Y:S01]  /*7fa0*/  BSSY.RECONVERGENT B0, `(.L_x_150) ;  /* 0x000009f000007945 */ /* 0x000fe20003800200 */
[-C--:B---3--:R-:W-:Y:S02]  /*7fb0*/  F2FP.F16.E5M2.UNPACK_B R2, R16.reuse ;  /* 0x00000010ff02723e */ /* 0x088fe400020004ff */
[----:B------:R-:W-:Y:S02]  /*7fc0*/  F2FP.F16.E5M2.UNPACK_B R16, R16.H1 ;  /* 0x00000010ff10723e */ /* 0x000fe400030004ff */
[----:B------:R-:W-:Y:S01]  /*7fd0*/  R2UR UR5, R22 ;  /* 0x00000000160572ca */ /* 0x000fe200000e0000 */
[----:B------:R-:W-:Y:S01]  /*7fe0*/  HADD2.F32 R0, -RZ, R2.H0_H0 ;  /* 0x20000002ff007230 */ /* 0x000fe20000004100 */
[-C--:B------:R-:W-:Y:S01]  /*7ff0*/  F2FP.F16.E5M2.UNPACK_B R42, R17.reuse ;  /* 0x00000011ff2a723e */ /* 0x080fe200020004ff */
[--C-:B------:R-:W-:Y:S01]  /*8000*/  HADD2.F32 R3, -RZ, R16.reuse.H0_H0 ;  /* 0x20000010ff037230 */ /* 0x100fe20000004100 */
[----:B------:R-:W-:Y:S01]  /*8010*/  F2FP.F16.E5M2.UNPACK_B R44, R17.H1 ;  /* 0x00000011ff2c723e */ /* 0x000fe200030004ff */
[----:B------:R-:W-:Y:S01]  /*8020*/  HADD2.F32 R40, -RZ, R16.H1_H1 ;  /* 0x30000010ff287230 */ /* 0x000fe20000004100 */
[-C--:B------:R-:W-:Y:S01]  /*8030*/  F2FP.F16.E5M2.UNPACK_B R46, R18.reuse ;  /* 0x00000012ff2e723e */ /* 0x080fe200020004ff */
[----:B------:R-:W-:Y:S01]  /*8040*/  HADD2.F32 R2, -RZ, R2.H1_H1 ;  /* 0x30000002ff027230 */ /* 0x000fe20000004100 */
[----:B------:R-:W-:Y:S01]  /*8050*/  F2FP.F16.E5M2.UNPACK_B R48, R18.H1 ;  /* 0x00000012ff30723e */ /* 0x000fe200030004ff */
[--C-:B------:R-:W-:Y:S01]  /*8060*/  HADD2.F32 R41, -RZ, R42.reuse.H0_H0 ;  /* 0x2000002aff297230 */ /* 0x100fe20000004100 */
[-C--:B------:R-:W-:Y:S01]  /*8070*/  F2FP.F16.E5M2.UNPACK_B R50, R19.reuse ;  /* 0x00000013ff32723e */ /* 0x080fe200020004ff */
[----:B------:R-:W-:Y:S01]  /*8080*/  HADD2.F32 R42, -RZ, R42.H1_H1 ;  /* 0x3000002aff2a7230 */ /* 0x000fe20000004100 */
[----:B------:R-:W-:Y:S01]  /*8090*/  F2FP.F16.E5M2.UNPACK_B R52, R19.H1 ;  /* 0x00000013ff34723e */ /* 0x000fe200030004ff */
[----:B------:R-:W-:Y:S01]  /*80a0*/  HADD2.F32 R43, -RZ, R44.H0_H0 ;  /* 0x2000002cff2b7230 */ /* 0x000fe20000004100 */
[----:B------:R-:W-:Y:S01]  /*80b0*/  LDTM.16dp32bit_t0_t15.x32 R4, tmem[UR4] ;  /* 0x00000004000479ee */ /* 0x000fe20008a80000 */
[----:B------:R-:W1:Y:S01]  /*80c0*/  LDTM.16dp32bit_t16_t31.x32 R4, tmem[UR4+0x20] ;  /* 0x00002004000479ee */ /* 0x000e620008aa0000 */
[----:B------:R-:W-:Y:S01]  /*80d0*/  NOP ;  /* 0x0000000000007918 */ /* 0x000fe20000000000 */
[----:B------:R-:W-:Y:S01]  /*80e0*/  UIADD3 UR5, UPT, UPT, UR5, 0x3c0, URZ ;  /* 0x000003c005057890 */ /* 0x000fe2000fffe0ff */
[--C-:B------:R-:W-:Y:S01]  /*80f0*/  HADD2.F32 R45, -RZ, R46.reuse.H0_H0 ;  /* 0x2000002eff2d7230 */ /* 0x100fe20000004100 */
[----:B------:R-:W-:Y:S01]  /*8100*/  F2FP.F16.E5M2.UNPACK_B R54, R64 ;  /* 0x00000040ff36723e */ /* 0x000fe200020004ff */
[----:B------:R-:W-:Y:S01]  /*8110*/  HADD2.F32 R46, -RZ, R46.H1_H1 ;  /* 0x3000002eff2e7230 */ /* 0x000fe20000004100 */
[----:B------:R-:W-:Y:S01]  /*8120*/  UPRMT UR5, UR54, 0x654, UR5 ;  /* 0x0000065436057896 */ /* 0x000fe20008000005 */
[--C-:B------:R-:W-:Y:S01]  /*8130*/  HADD2.F32 R49, -RZ, R50.reuse.H0_H0 ;  /* 0x20000032ff317230 */ /* 0x100fe20000004100 */
[-C--:B------:R-:W-:Y:S01]  /*8140*/  F2FP.F16.E5M2.UNPACK_B R58, R65.reuse ;  /* 0x00000041ff3a723e */ /* 0x080fe200020004ff */
[----:B------:R-:W-:Y:S01]  /*8150*/  HADD2.F32 R50, -RZ, R50.H1_H1 ;  /* 0x30000032ff327230 */ /* 0x000fe20000004100 */
[----:B------:R-:W-:Y:S01]  /*8160*/  F2FP.F16.E5M2.UNPACK_B R62, R66 ;  /* 0x00000042ff3e723e */ /* 0x000fe200020004ff */
[--C-:B------:R-:W-:Y:S01]  /*8170*/  HADD2.F32 R53, -RZ, R54.reuse.H0_H0 ;  /* 0x20000036ff357230 */ /* 0x100fe20000004100 */
[----:B------:R-:W-:Y:S01]  /*8180*/  F2FP.F16.E5M2.UNPACK_B R56, R64.H1 ;  /* 0x00000040ff38723e */ /* 0x000fe200030004ff */
[----:B------:R-:W-:Y:S01]  /*8190*/  HADD2.F32 R54, -RZ, R54.H1_H1 ;  /* 0x30000036ff367230 */ /* 0x000fe20000004100 */
[----:B------:R-:W-:Y:S01]  /*81a0*/  F2FP.F16.E5M2.UNPACK_B R60, R65.H1 ;  /* 0x00000041ff3c723e */ /* 0x000fe200030004ff */
[----:B-1----:R-:W-:Y:S01]  /*81b0*/  SYNCS.ARRIVE.TRANS64.RED.A1T0 RZ, [UR5], RZ ;  /* 0x000000ffffff79a7 */ /* 0x002fe20008100405 */
[--C-:B------:R-:W-:Y:S01]  /*81c0*/  HADD2.F32 R57, -RZ, R58.reuse.H0_H0 ;  /* 0x2000003aff397230 */ /* 0x100fe20000004100 */
[-C--:B------:R-:W-:Y:S01]  /*81d0*/  F2FP.F16.E5M2.UNPACK_B R65, R67.reuse ;  /* 0x00000043ff41723e */ /* 0x080fe200020004ff */
[----:B------:R-:W-:Y:S01]  /*81e0*/  HADD2.F32 R58, -RZ, R58.H1_H1 ;  /* 0x3000003aff3a7230 */ /* 0x000fe20000004100 */
[----:B------:R-:W-:Y:S01]  /*81f0*/  F2FP.F16.E5M2.UNPACK_B R64, R66.H1 ;  /* 0x00000042ff40723e */ /* 0x000fe200030004ff */
[--C-:B------:R-:W-:Y:S01]  /*8200*/  HADD2.F32 R61, -RZ, R62.reuse.H0_H0 ;  /* 0x2000003eff3d7230 */ /* 0x100fe20000004100 */
[----:B------:R-:W-:Y:S01]  /*8210*/  F2FP.F16.E5M2.UNPACK_B R67, R67.H1 ;  /* 0x00000043ff43723e */ /* 0x000fe200030004ff */
[----:B------:R-:W-:Y:S01]  /*8220*/  HADD2.F32 R62, -RZ, R62.H1_H1 ;  /* 0x3000003eff3e7230 */ /* 0x000fe20000004100 */
[----:B------:R-:W-:Y:S01]  /*8230*/  IADD3 R36, PT, PT, R36, 0x1, RZ ;  /* 0x0000000124247810 */ /* 0x000fe20007ffe0ff */
[C---:B----4-:R-:W-:Y:S01]  /*8240*/  FMUL R4, R38.reuse, R4 ;  /* 0x0000000426047220 */ /* 0x050fe20000400000 */
[C---:B------:R-:W-:Y:S01]  /*8250*/  FMUL R5, R38.reuse, R5 ;  /* 0x0000000526057220 */ /* 0x040fe20000400000 */
[C---:B------:R-:W-:Y:S01]  /*8260*/  FMUL R8, R38.reuse, R8 ;  /* 0x0000000826087220 */ /* 0x040fe20000400000 */
[C---:B------:R-:W-:Y:S01]  /*8270*/  FMUL R9, R38.reuse, R9 ;  /* 0x0000000926097220 */ /* 0x040fe20000400000 */
[C---:B------:R-:W-:Y:S01]  /*8280*/  FFMA R4, R39.reuse, R0, R4 ;  /* 0x0000000027047223 */ /* 0x040fe20000000004 */
[C---:B------:R-:W-:Y:S01]  /*8290*/  FFMA R5, R39.reuse, R2, R5 ;  /* 0x0000000227057223 */ /* 0x040fe20000000005 */
[C---:B------:R-:W-:Y:S01]  /*82a0*/  FMUL R12, R38.reuse, R12 ;  /* 0x0000000c260c7220 */ /* 0x040fe20000400000 */
        /* <DEDUP_REMOVED lines=10> */
[----:B------:R-:W-:Y:S02]  /*8350*/  HADD2.F32 R44, -RZ, R44.H1_H1 ;  /* 0x3000002cff2c7230 */ /* 0x000fe40000004100 */
[C---:B------:R-:W-:Y:S01]  /*8360*/  FMUL R10, R38.reuse, R10 ;  /* 0x0000000a260a7220 */ /* 0x040fe20000400000 */
[C---:B------:R-:W-:Y:S01]  /*8370*/  FFMA R6, R39.reuse, R3, R6 ;  /* 0x0000000327067223 */ /* 0x040fe20000000006 */
[C---:B------:R-:W-:Y:S01]  /*8380*/  FFMA R7, R39.reuse, R40, R7 ;  /* 0x0000002827077223 */ /* 0x040fe20000000007 */
[C---:B------:R-:W-:Y:S01]  /*8390*/  FFMA R8, R39.reuse, R41, R8 ;  /* 0x0000002927087223 */ /* 0x040fe20000000008 */
[C---:B------:R-:W-:Y:S01]  /*83a0*/  FFMA R9, R39.reuse, R42, R9 ;  /* 0x0000002a27097223 */ /* 0x040fe20000000009 */
[----:B------:R-:W-:Y:S01]  /*83b0*/  FFMA R10, R39, R43, R10 ;  /* 0x0000002b270a7223 */ /* 0x000fe2000000000a */
[--C-:B------:R-:W-:Y:S01]  /*83c0*/  HADD2.F32 R40, -RZ, R65.reuse.H0_H0 ;  /* 0x20000041ff287230 */ /* 0x100fe20000004100 */
[----:B------:R-:W-:Y:S01]  /*83d0*/  F2FP.SATFINITE.E5M2.F32.PACK_AB_MERGE_C R86, R7, R6, RZ ;  /* 0x000000060756723e */ /* 0x000fe200048060ff */
[C---:B------:R-:W-:Y:S01]  /*83e0*/  FMUL R7, R38.reuse, R24 ;  /* 0x0000001826077220 */ /* 0x040fe20000400000 */
[C---:B------:R-:W-:Y:S01]  /*83f0*/  FMUL R24, R38.reuse, R29 ;  /* 0x0000001d26187220 */ /* 0x040fe20000400000 */
[C---:B------:R-:W-:Y:S01]  /*8400*/  FMUL R29, R38.reuse, R34 ;  /* 0x00000022261d7220 */ /* 0x040fe20000400000 */
[----:B------:R-:W-:Y:S02]  /*8410*/  HADD2.F32 R65, -RZ, R65.H1_H1 ;  /* 0x30000041ff417230 */ /* 0x000fe40000004100 */
[C---:B------:R-:W-:Y:S01]  /*8420*/  FMUL R11, R38.reuse, R11 ;  /* 0x0000000b260b7220 */ /* 0x040fe20000400000 */
[--C-:B------:R-:W-:Y:S02]  /*8430*/  HADD2.F32 R47, -RZ, R48.reuse.H0_H0 ;  /* 0x20000030ff2f7230 */ /* 0x100fe40000004100 */
[C---:B------:R-:W-:Y:S01]  /*8440*/  FMUL R14, R38.reuse, R14 ;  /* 0x0000000e260e7220 */ /* 0x040fe20000400000 */
[----:B------:R-:W-:Y:S02]  /*8450*/  HADD2.F32 R48, -RZ, R48.H1_H1 ;  /* 0x30000030ff307230 */ /* 0x000fe40000004100 */
[C---:B------:R-:W-:Y:S01]  /*8460*/  FFMA R11, R39.reuse, R44, R11 ;  /* 0x0000002c270b7223 */ /* 0x040fe2000000000b */
[C---:B------:R-:W-:Y:S01]  /*8470*/  FFMA R12, R39.reuse, R45, R12 ;  /* 0x0000002d270c7223 */ /* 0x040fe2000000000c */
[C---:B------:R-:W-:Y:S01]  /*8480*/  FFMA R13, R39.reuse, R46, R13 ;  /* 0x0000002e270d7223 */ /* 0x040fe2000000000d */
[----:B------:R-:W-:Y:S01]  /*8490*/  FFMA R14, R39, R47, R14 ;  /* 0x0000002f270e7223 */ /* 0x000fe2000000000e */
[C---:B------:R-:W-:Y:S01]  /*84a0*/  FMUL R15, R38.reuse, R15 ;  /* 0x0000000f260f7220 */ /* 0x040fe20000400000 */
[--C-:B------:R-:W-:Y:S01]  /*84b0*/  HADD2.F32 R51, -RZ, R52.reuse.H0_H0 ;  /* 0x20000034ff337230 */ /* 0x100fe20000004100 */
[----:B------:R-:W-:Y:S01]  /*84c0*/  F2FP.SATFINITE.E5M2.F32.PACK_AB_MERGE_C R10, R11, R10, RZ ;  /* 0x0000000a0b0a723e */ /* 0x000fe200048060ff */
[----:B------:R-:W-:Y:S02]  /*84d0*/  HADD2.F32 R52, -RZ, R52.H1_H1 ;  /* 0x30000034ff347230 */ /* 0x000fe40000004100 */
[C---:B------:R-:W-:Y:S01]  /*84e0*/  FFMA R15, R39.reuse, R48, R15 ;  /* 0x00000030270f7223 */ /* 0x040fe2000000000f */
[C---:B------:R-:W-:Y:S01]  /*84f0*/  FFMA R16, R39.reuse, R49, R16 ;  /* 0x0000003127107223 */ /* 0x040fe20000000010 */
[C---:B------:R-:W-:Y:S01]  /*8500*/  FFMA R17, R39.reuse, R50, R17 ;  /* 0x0000003227117223 */ /* 0x040fe20000000011 */
[C---:B------:R-:W-:Y:S01]  /*8510*/  FMUL R18, R38.reuse, R18 ;  /* 0x0000001226127220 */ /* 0x040fe20000400000 */
[C---:B------:R-:W-:Y:S01]  /*8520*/  FMUL R19, R38.reuse, R19 ;  /* 0x0000001326137220 */ /* 0x040fe20000400000 */
[--C-:B------:R-:W-:Y:S02]  /*8530*/  HADD2.F32 R55, -RZ, R56.reuse.H0_H0 ;  /* 0x20000038ff377230 */ /* 0x100fe40000004100 */
[C---:B------:R-:W-:Y:S01]  /*8540*/  FMUL R3, R38.reuse, R22 ;  /* 0x0000001626037220 */ /* 0x040fe20000400000 */
[C---:B------:R-:W-:Y:S01]  /*8550*/  FFMA R18, R39.reuse, R51, R18 ;  /* 0x0000003327127223 */ /* 0x040fe20000000012 */
[----:B------:R-:W-:Y:S02]  /*8560*/  HADD2.F32 R56, -RZ, R56.H1_H1 ;  /* 0x30000038ff387230 */ /* 0x000fe40000004100 */
[C---:B------:R-:W-:Y:S01]  /*8570*/  FFMA R19, R39.reuse, R52, R19 ;  /* 0x0000003427137223 */ /* 0x040fe20000000013 */
[C---:B------:R-:W-:Y:S01]  /*8580*/  FMUL R6, R38.reuse, R23 ;  /* 0x0000001726067220 */ /* 0x040fe20000400000 */
[C---:B------:R-:W-:Y:S01]  /*8590*/  FFMA R0, R39.reuse, R53, R0 ;  /* 0x0000003527007223 */ /* 0x040fe20000000000 */
[C---:B------:R-:W-:Y:S01]  /*85a0*/  FFMA R2, R39.reuse, R54, R2 ;  /* 0x0000003627027223 */ /* 0x040fe20000000002 */
[--C-:B------:R-:W-:Y:S02]  /*85b0*/  HADD2.F32 R59, -RZ, R60.reuse.H0_H0 ;  /* 0x2000003cff3b7230 */ /* 0x100fe40000004100 */
[C---:B------:R-:W-:Y:S01]  /*85c0*/  FFMA R3, R39.reuse, R55, R3 ;  /* 0x0000003727037223 */ /* 0x040fe20000000003 */
[----:B------:R-:W-:Y:S02]  /*85d0*/  HADD2.F32 R60, -RZ, R60.H1_H1 ;  /* 0x3000003cff3c7230 */ /* 0x000fe40000004100 */
[C---:B------:R-:W-:Y:S01]  /*85e0*/  FMUL R21, R38.reuse, R26 ;  /* 0x0000001a26157220 */ /* 0x040fe20000400000 */
[C---:B------:R-:W-:Y:S01]  /*85f0*/  FMUL R22, R38.reuse, R27 ;  /* 0x0000001b26167220 */ /* 0x040fe20000400000 */
[C---:B------:R-:W-:Y:S01]  /*8600*/  FFMA R6, R39.reuse, R56, R6 ;  /* 0x0000003827067223 */ /* 0x040fe20000000006 */
[C---:B------:R-:W-:Y:S01]  /*8610*/  FFMA R7, R39.reuse, R57, R7 ;  /* 0x0000003927077223 */ /* 0x040fe20000000007 */
[C---:B------:R-:W-:Y:S01]  /*8620*/  FMUL R23, R38.reuse, R28 ;  /* 0x0000001c26177220 */ /* 0x040fe20000400000 */
[C---:B------:R-:W-:Y:S01]  /*8630*/  FFMA R20, R39.reuse, R58, R20 ;  /* 0x0000003a27147223 */ /* 0x040fe20000000014 */
[--C-:B------:R-:W-:Y:S02]  /*8640*/  HADD2.F32 R63, -RZ, R64.reuse.H0_H0 ;  /* 0x20000040ff3f7230 */ /* 0x100fe40000004100 */
[C---:B------:R-:W-:Y:S01]  /*8650*/  FFMA R21, R39.reuse, R59, R21 ;  /* 0x0000003b27157223 */ /* 0x040fe20000000015 */
[----:B------:R-:W-:Y:S02]  /*8660*/  HADD2.F32 R64, -RZ, R64.H1_H1 ;  /* 0x30000040ff407230 */ /* 0x000fe40000004100 */
[C---:B------:R-:W-:Y:S01]  /*8670*/  FFMA R22, R39.reuse, R60, R22 ;  /* 0x0000003c27167223 */ /* 0x040fe20000000016 */
[C---:B------:R-:W-:Y:S01]  /*8680*/  FMUL R26, R38.reuse, R31 ;  /* 0x0000001f261a7220 */ /* 0x040fe20000400000 */
[C---:B------:R-:W-:Y:S01]  /*8690*/  FMUL R27, R38.reuse, R32 ;  /* 0x00000020261b7220 */ /* 0x040fe20000400000 */
[C---:B------:R-:W-:Y:S01]  /*86a0*/  FFMA R23, R39.reuse, R61, R23 ;  /* 0x0000003d27177223 */ /* 0x040fe20000000017 */
[----:B------:R-:W-:Y:S01]  /*86b0*/  FMUL R28, R38, R33 ;  /* 0x00000021261c7220 */ /* 0x000fe20000400000 */
[C---:B------:R-:W-:Y:S01]  /*86c0*/  FFMA R24, R39.reuse, R62, R24 ;  /* 0x0000003e27187223 */ /* 0x040fe20000000018 */
[--C-:B------:R-:W-:Y:S02]  /*86d0*/  HADD2.F32 R66, -RZ, R67.reuse.H0_H0 ;  /* 0x20000043ff427230 */ /* 0x100fe40000004100 */
[C---:B------:R-:W-:Y:S01]  /*86e0*/  FFMA R25, R39.reuse, R63, R25 ;  /* 0x0000003f27197223 */ /* 0x040fe20000000019 */
[----:B------:R-:W-:Y:S02]  /*86f0*/  HADD2.F32 R67, -RZ, R67.H1_H1 ;  /* 0x30000043ff437230 */ /* 0x000fe40000004100 */
[----:B------:R-:W-:Y:S01]  /*8700*/  FFMA R26, R39, R64, R26 ;  /* 0x00000040271a7223 */ /* 0x000fe2000000001a */
[----:B------:R-:W-:Y:S01]  /*8710*/  F2FP.SATFINITE.E5M2.F32.PACK_AB_MERGE_C R14, R15, R14, RZ ;  /* 0x0000000e0f0e723e */ /* 0x000fe200048060ff */
[----:B------:R-:W-:Y:S01]  /*8720*/  FFMA R27, R39, R40, R27 ;  /* 0x00000028271b7223 */ /* 0x000fe2000000001b */
[----:B------:R-:W-:Y:S01]  /*8730*/  F2FP.SATFINITE.E5M2.F32.PACK_AB_MERGE_C R18, R19, R18, RZ ;  /* 0x000000121312723e */ /* 0x000fe200048060ff */
[C---:B------:R-:W-:Y:S01]  /*8740*/  FFMA R28, R39.reuse, R65, R28 ;  /* 0x00000041271c7223 */ /* 0x040fe2000000001c */
[C---:B------:R-:W-:Y:S01]  /*8750*/  FFMA R29, R39.reuse, R66, R29 ;  /* 0x00000042271d7223 */ /* 0x040fe2000000001d */
[----:B------:R-:W-:Y:S01]  /*8760*/  FFMA R30, R39, R67, R30 ;  /* 0x00000043271e7223 */ /* 0x000fe2000000001e */
[----:B------:R-:W-:Y:S02]  /*8770*/  F2FP.SATFINITE.E5M2.F32.PACK_AB_MERGE_C R32, R5, R4, R86 ;  /* 0x000000040520723e */ /* 0x000fe40004806056 */
[----:B------:R-:W-:Y:S02]  /*8780*/  F2FP.SATFINITE.E5M2.F32.PACK_AB_MERGE_C R33, R9, R8, R10 ;  /* 0x000000080921723e */ /* 0x000fe4000480600a */
[----:B------:R-:W-:Y:S02]  /*8790*/  F2FP.SATFINITE.E5M2.F32.PACK_AB_MERGE_C R34, R13, R12, R14 ;  /* 0x0000000c0d22723e */ /* 0x000fe4000480600e */
[----:B------:R-:W-:Y:S02]  /*87a0*/  F2FP.SATFINITE.E5M2.F32.PACK_AB_MERGE_C R35, R17, R16, R18 ;  /* 0x000000101123723e */ /* 0x000fe40004806012 */
[----:B------:R-:W-:Y:S02]  /*87b0*/  F2FP.SATFINITE.E5M2.F32.PACK_AB_MERGE_C R3, R6, R3, RZ ;  /* 0x000000030603723e */ /* 0x000fe400048060ff */
[----:B------:R-:W-:Y:S01]  /*87c0*/  F2FP.SATFINITE.E5M2.F32.PACK_AB_MERGE_C R5, R22, R21, RZ ;  /* 0x000000151605723e */ /* 0x000fe200048060ff */
[----:B------:R1:W-:Y:S01]  /*87d0*/  STS.128 [R78+UR57+0x1600], R32 ;  /* 0x001600204e007988 */ /* 0x0003e20008000c39 */
[----:B------:R-:W-:Y:S02]  /*87e0*/  F2FP.SATFINITE.E5M2.F32.PACK_AB_MERGE_C R6, R26, R25, RZ ;  /* 0x000000191a06723e */ /* 0x000fe400048060ff */
[----:B------:R-:W-:Y:S02]  /*87f0*/  F2FP.SATFINITE.E5M2.F32.PACK_AB_MERGE_C R29, R30, R29, RZ ;  /* 0x0000001d1e1d723e */ /* 0x000fe400048060ff */
[----:B------:R-:W-:Y:S02]  /*8800*/  F2FP.SATFINITE.E5M2.F32.PACK_AB_MERGE_C R5, R20, R7, R5 ;  /* 0x000000071405723e */ /* 0x000fe40004806005 */
[----:B------:R-:W-:Y:S02]  /*8810*/  F2FP.SATFINITE.E5M2.F32.PACK_AB_MERGE_C R4, R2, R0, R3 ;  /* 0x000000000204723e */ /* 0x000fe40004806003 */
[----:B------:R-:W-:Y:S02]  /*8820*/  F2FP.SATFINITE.E5M2.F32.PACK_AB_MERGE_C R6, R24, R23, R6 ;  /* 0x000000171806723e */ /* 0x000fe40004806006 */
[----:B------:R-:W-:Y:S05]  /*8830*/  F2FP.SATFINITE.E5M2.F32.PACK_AB_MERGE_C R7, R28, R27, R29 ;  /* 0x0000001b1c07723e */ /* 0x000fea000480601d */
[----:B------:R1:W-:Y:S01]  /*8840*/  STS.128 [R77+0x1010], R4 ;  /* 0x001010044d007388 */ /* 0x0003e20000000c00 */
[----:B------:R-:W-:Y:S01]  /*8850*/  @!PT LDS RZ, [RZ] ;  /* 0x00000000fffff984 */ /* 0x000fe20000000800 */
[----:B------:R-:W-:Y:S01]  /*8860*/  @!PT LDS RZ, [RZ] ;  /* 0x00000000fffff984 */ /* 0x000fe20000000800 */
[----:B------:R-:W-:Y:S01]  /*8870*/  @!PT LDS RZ, [RZ] ;  /* 0x00000000fffff984 */ /* 0x000fe20000000800 */
[----:B------:R-:W-:Y:S01]  /*8880*/  @!PT LDS RZ, [RZ] ;  /* 0x00000000fffff984 */ /* 0x000fe20000000800 */
[----:B------:R3:W-:Y:S07]  /*8890*/  MEMBAR.ALL.CTA ;  /* 0x0000000000007992 */ /* 0x0007ee0000008000 */
[----:B---3--:R-:W3:Y:S02]  /*88a0*/  FENCE.VIEW.ASYNC.S ;  /* 0x00000000000073c6 */ /* 0x008ee40000000000 */
[----:B---3--:R-:W-:Y:S06]  /*88b0*/  BAR.SYNC.DEFER_BLOCKING 0x1, 0x80 ;  /* 0x0042000000007b1d */ /* 0x008fec0000010000 */
[----:B------:R-:W-:Y:S05]  /*88c0*/  @P0 BRA `(.L_x_151) ;  /* 0x0000000000300947 */ /* 0x000fea0003800000 */
[----:B------:R-:W-:Y:S02]  /*88d0*/  UIADD3 UR10, UPT, UPT, UR57, 0x1600, URZ ;  /* 0x00001600390a7890 */ /* 0x000fe4000fffe0ff */
[----:B------:R-:W-:Y:S02]  /*88e0*/  UIADD3 UR8, UP0, UPT, UR62, 0x680, URZ ;  /* 0x000006803e087890 */ /* 0x000fe4000ff1e0ff */
[----:B------:R-:W-:Y:S02]  /*88f0*/  USHF.L.U32 UR5, UR51, 0x6, URZ ;  /* 0x0000000633057899 */ /* 0x000fe400080006ff */
[----:B------:R-:W-:Y:S01]  /*8900*/  MOV R85, UR10 ;  /* 0x0000000a00557c02 */ /* 0x000fe20008000f00 */
[----:B------:R-:W-:Y:S02]  /*8910*/  USHF.L.U32 UR6, UR50, 0x6, URZ ;  /* 0x0000000632067899 */ /* 0x000fe400080006ff */
[----:B------:R-:W-:Y:S01]  /*8920*/  UIADD3.X UR9, UPT, UPT, URZ, UR63, URZ, UP0, !UPT ;  /* 0x0000003fff097290 */ /* 0x000fe200087fe4ff */
[----:B------:R-:W-:Y:S01]  /*8930*/  R2UR UR4, R85 ;  /* 0x00000000550472ca */ /* 0x000fe200000e0000 */
[----:B------:R-:W-:Y:S11]  /*8940*/  UMOV UR7, UR36 ;  /* 0x0000002400077c82 */ /* 0x000ff60008000000 */
[----:B------:R-:W-:Y:S01]  /*8950*/  @!UPT UIADD3 URZ, UPT, UPT, URZ, URZ, URZ ;  /* 0x000000fffffff290 */ /* 0x000fe2000fffe0ff */
[----:B------:R3:W-:Y:S01]  /*8960*/  UTMASTG.3D [UR4], [UR8] ;  /* 0x00000004080073b5 */ /* 0x0007e20008010000 */
[----:B------:R0:W-:Y:S01]  /*8970*/  UTMACMDFLUSH ;  /* 0x00000000000079b7 */ /* 0x0001e20000000000 */
[----:B---3--:R-:W-:Y:S04]  /*8980*/  DEPBAR.LE SB0, 0x0 ;  /* 0x000080000000791a */ /* 0x008fe80000000000 */
.L_x_151:
[----:B------:R-:W-:Y:S05]  /*8990*/  BSYNC.RECONVERGENT B0 ;  /* 0x0000000000007941 */ /* 0x000fea0003800200 */
.L_x_150:
[----:B------:R-:W-:Y:S01]  /*89a0*/  BAR.SYNC.DEFER_BLOCKING 0x1, 0x80 ;  /* 0x0042000000007b1d */ /* 0x000fe20000010000 */
[----:B------:R-:W-:Y:S01]  /*89b0*/  ISETP.NE.AND P0, PT, R81, 0x2, PT ;  /* 0x000000025100780c */ /* 0x000fe20003f05270 */
[----:B------:R-:W-:Y:S01]  /*89c0*/  UISETP.NE.AND UP0, UPT, UR61, URZ, UPT ;  /* 0x000000ff3d00728c */ /* 0x000fe2000bf05270 */
[----:B------:R-:W-:Y:S01]  /*89d0*/  ISETP.NE.AND P1, PT, R36, 0x4, PT ;  /* 0x000000042400780c */ /* 0x000fe20003f25270 */
[----:B------:R-:W-:Y:S01]  /*89e0*/  UIADD3 UR51, UPT, UPT, UR42, UR48, URZ ;  /* 0x000000302a337290 */ /* 0x000fe2000fffe0ff */
[----:B------:R-:W-:Y:S01]  /*89f0*/  SEL R2, RZ, 0x1, P0 ;  /* 0x00000001ff027807 */ /* 0x000fe20000000000 */
[----:B------:R-:W-:Y:S01]  /*8a00*/  UIADD3 UR50, UPT, UPT, UR43, UR49, URZ ;  /* 0x000000312b327290 */ /* 0x000fe2000fffe0ff */
[----:B------:R-:W-:Y:S02]  /*8a10*/  SEL R0, RZ, 0x1, P1 ;  /* 0x00000001ff007807 */ /* 0x000fe40000800000 */
[----:B------:R-:W-:Y:S02]  /*8a20*/  LOP3.LUT R83, R83, R2, RZ, 0x3c, !PT ;  /* 0x0000000253537212 */ /* 0x000fe400078e3cff */
[----:B------:R-:W-:Y:S02]  /*8a30*/  LOP3.LUT R84, R84, R0, RZ, 0x3c, !PT ;  /* 0x0000000054547212 */ /* 0x000fe400078e3cff */
[----:B------:R-:W-:Y:S02]  /*8a40*/  SEL R81, R81, RZ, P0 ;  /* 0x000000ff51517207 */ /* 0x000fe40000000000 */
[----:B------:R-:W-:Y:S01]  /*8a50*/  SEL R36, R36, RZ, P1 ;  /* 0x000000ff24247207 */ /* 0x000fe20000800000 */
[----:B------:R-:W-:Y:S01]  /*8a60*/  UMOV UR36, UR60 ;  /* 0x0000003c00247c82 */ /* 0x000fe20008000000 */
[----:B------:R-:W-:Y:S05]  /*8a70*/  BRA.U UP0, `(.L_x_152) ;  /* 0xffffffe500587547 */ /* 0x000fea000b83ffff */
[----:B------:R-:W-:Y:S05]  /*8a80*/  EXIT ;  /* 0x000000000000794d */ /* 0x000fea0003800000 */
.L_x_25:
[----:B--2---:R2:W3:Y:S02]  /*8a90*/  SYNCS.PHASECHK.TRANS64.TRYWAIT P0, [R0+URZ+0x3f0], R2 ;  /* 0x0003f002000075a7 */ /* 0x0044e400080011ff */
[----:B---3--:R-:W-:Y:S05]  /*8aa0*/  @!P0 NANOSLEEP.SYNCS 0x989680 ;  /* 0x009896800000895d */ /* 0x008fea0003900000 */
[----:B------:R-:W3:Y:S02]  /*8ab0*/  @!P0 SYNCS.PHASECHK.TRANS64 P0, [R0+URZ+0x3f0], R2 ;  /* 0x0003f002000085a7 */ /* 0x000ee400080010ff */
[----:B---3--:R-:W-:Y:S05]  /*8ac0*/  @!P0 BRA `(.L_x_25) ;  /* 0xfffffffc00f08947 */ /* 0x008fea000383ffff */
[----:B------:R-:W-:Y:S05]  /*8ad0*/  BRA `(.L_x_153) ;  /* 0xffffff9400a87947 */ /* 0x000fea000383ffff */
.L_x_28:
[----:B-1----:R-:W-:-:S07]  /*8ae0*/  MOV R0, UR33 ;  /* 0x0000002100007c02 */ /* 0x002fce0008000f00 */
.L_x_154:
[----:B-1----:R1:W2:Y:S02]  /*8af0*/  SYNCS.PHASECHK.TRANS64.TRYWAIT P0, [R0+URZ+0x1b0], R3 ;  /* 0x0001b003000075a7 */ /* 0x0022a400080011ff */
[----:B--2---:R-:W-:Y:S05]  /*8b00*/  @!P0 NANOSLEEP.SYNCS 0x989680 ;  /* 0x009896800000895d */ /* 0x004fea0003900000 */
[----:B------:R-:W2:Y:S02]  /*8b10*/  @!P0 SYNCS.PHASECHK.TRANS64 P0, [R0+URZ+0x1b0], R3 ;  /* 0x0001b003000085a7 */ /* 0x000ea400080010ff */
[----:B--2---:R-:W-:Y:S05]  /*8b20*/  @!P0 BRA `(.L_x_154) ;  /* 0xfffffffc00f08947 */ /* 0x004fea000383ffff */
[----:B------:R-:W-:Y:S05]  /*8b30*/  BRA `(.L_x_27) ;  /* 0xffffff9400f47947 */ /* 0x000fea000383ffff */
.L_x_35:
[----:B-1----:R-:W-:-:S07]  /*8b40*/  MOV R0, UR17 ;  /* 0x0000001100007c02 */ /* 0x002fce0008000f00 */
.L_x_155:
[----:B-1----:R1:W2:Y:S02]  /*8b50*/  SYNCS.PHASECHK.TRANS64.TRYWAIT P0, [R0+URZ+0x1b0], R3 ;  /* 0x0001b003000075a7 */ /* 0x0022a400080011ff */
[----:B--2---:R-:W-:Y:S05]  /*8b60*/  @!P0 NANOSLEEP.SYNCS 0x989680 ;  /* 0x009896800000895d */ /* 0x004fea0003900000 */
[----:B------:R-:W2:Y:S02]  /*8b70*/  @!P0 SYNCS.PHASECHK.TRANS64 P0, [R0+URZ+0x1b0], R3 ;  /* 0x0001b003000085a7 */ /* 0x000ea400080010ff */
[----:B--2---:R-:W-:Y:S05]  /*8b80*/  @!P0 BRA `(.L_x_155) ;  /* 0xfffffffc00f08947 */ /* 0x004fea000383ffff */
[----:B------:R-:W-:Y:S05]  /*8b90*/  BRA `(.L_x_34) ;  /* 0xffffff9800b87947 */ /* 0x000fea000383ffff */
.L_x_40:
[----:B-1----:R1:W2:Y:S02]  /*8ba0*/  SYNCS.PHASECHK.TRANS64.TRYWAIT P0, [R3+URZ+0x380], R0 ;  /* 0x00038000030075a7 */ /* 0x0022a400080011ff */
[----:B--2---:R-:W-:Y:S05]  /*8bb0*/  @!P0 NANOSLEEP.SYNCS 0x989680 ;  /* 0x009896800000895d */ /* 0x004fea0003900000 */
[----:B------:R-:W2:Y:S02]  /*8bc0*/  @!P0 SYNCS.PHASECHK.TRANS64 P0, [R3+URZ+0x380], R0 ;  /* 0x00038000030085a7 */ /* 0x000ea400080010ff */
[----:B--2---:R-:W-:Y:S05]  /*8bd0*/  @!P0 BRA `(.L_x_40) ;  /* 0xfffffffc00f08947 */ /* 0x004fea000383ffff */
[----:B------:R-:W-:Y:S05]  /*8be0*/  BRA `(.L_x_156) ;  /* 0xffffff9c00647947 */ /* 0x000fea000383ffff */
.L_x_44:
[----:B------:R-:W-:-:S07]  /*8bf0*/  MOV R0, UR4 ;  /* 0x0000000400007c02 */ /* 0x000fce0008000f00 */
.L_x_157:
[----:B-1----:R1:W2:Y:S02]  /*8c00*/  SYNCS.PHASECHK.TRANS64.TRYWAIT P0, [R0+URZ], R2 ;  /* 0x00000002000075a7 */ /* 0x0022a400080011ff */
[----:B--2---:R-:W-:Y:S05]  /*8c10*/  @!P0 NANOSLEEP.SYNCS 0x989680 ;  /* 0x009896800000895d */ /* 0x004fea0003900000 */
[----:B------:R-:W2:Y:S02]  /*8c20*/  @!P0 SYNCS.PHASECHK.TRANS64 P0, [R0+URZ], R2 ;  /* 0x00000002000085a7 */ /* 0x000ea400080010ff */
[----:B--2---:R-:W-:Y:S05]  /*8c30*/  @!P0 BRA `(.L_x_157) ;  /* 0xfffffffc00f08947 */ /* 0x004fea000383ffff */
[----:B------:R-:W-:Y:S05]  /*8c40*/  BRA `(.L_x_158) ;  /* 0xffffffa000e87947 */ /* 0x000fea000383ffff */
.L_x_45:
[----:B------:R-:W-:-:S07]  /*8c50*/  MOV R0, UR4 ;  /* 0x0000000400007c02 */ /* 0x000fce0008000f00 */
.L_x_159:
[----:B-1----:R1:W2:Y:S02]  /*8c60*/  SYNCS.PHASECHK.TRANS64.TRYWAIT P0, [R0+URZ], R3 ;  /* 0x00000003000075a7 */ /* 0x0022a400080011ff */
[----:B--2---:R-:W-:Y:S05]  /*8c70*/  @!P0 NANOSLEEP.SYNCS 0x989680 ;  /* 0x009896800000895d */ /* 0x004fea0003900000 */
[----:B------:R-:W2:Y:S02]  /*8c80*/  @!P0 SYNCS.PHASECHK.TRANS64 P0, [R0+URZ], R3 ;  /* 0x00000003000085a7 */ /* 0x000ea400080010ff */
[----:B--2---:R-:W-:Y:S05]  /*8c90*/  @!P0 BRA `(.L_x_159) ;  /* 0xfffffffc00f08947 */ /* 0x004fea000383ffff */
[----:B------:R-:W-:Y:S05]  /*8ca0*/  BRA `(.L_x_160) ;  /* 0xffffffa000f47947 */ /* 0x000fea000383ffff */
.L_x_46:
[----:B------:R-:W-:-:S07]  /*8cb0*/  MOV R0, UR4 ;  /* 0x0000000400007c02 */ /* 0x000fce0008000f00 */
.L_x_161:
[----:B-1----:R1:W2:Y:S02]  /*8cc0*/  SYNCS.PHASECHK.TRANS64.TRYWAIT P0, [R0+URZ], R3 ;  /* 0x00000003000075a7 */ /* 0x0022a400080011ff */
[----:B--2---:R-:W-:Y:S05]  /*8cd0*/  @!P0 NANOSLEEP.SYNCS 0x989680 ;  /* 0x009896800000895d */ /* 0x004fea0003900000 */
[----:B------:R-:W2:Y:S02]  /*8ce0*/  @!P0 SYNCS.PHASECHK.TRANS64 P0, [R0+URZ], R3 ;  /* 0x00000003000085a7 */ /* 0x000ea400080010ff */
[----:B--2---:R-:W-:Y:S05]  /*8cf0*/  @!P0 BRA `(.L_x_161) ;  /* 0xfffffffc00f08947 */ /* 0x004fea000383ffff */
[----:B------:R-:W-:Y:S05]  /*8d00*/  BRA `(.L_x_162) ;  /* 0xffffffa400007947 */ /* 0x000fea000383ffff */
.L_x_47:
[----:B------:R-:W-:-:S07]  /*8d10*/  MOV R0, UR4 ;  /* 0x0000000400007c02 */ /* 0x000fce0008000f00 */
.L_x_163:
[----:B-1----:R1:W2:Y:S02]  /*8d20*/  SYNCS.PHASECHK.TRANS64.TRYWAIT P0, [R0+URZ], R3 ;  /* 0x00000003000075a7 */ /* 0x0022a400080011ff */
[----:B--2---:R-:W-:Y:S05]  /*8d30*/  @!P0 NANOSLEEP.SYNCS 0x989680 ;  /* 0x009896800000895d */ /* 0x004fea0003900000 */
[----:B------:R-:W2:Y:S02]  /*8d40*/  @!P0 SYNCS.PHASECHK.TRANS64 P0, [R0+URZ], R3 ;  /* 0x00000003000085a7 */ /* 0x000ea400080010ff */
[----:B--2---:R-:W-:Y:S05]  /*8d50*/  @!P0 BRA `(.L_x_163) ;  /* 0xfffffffc00f08947 */ /* 0x004fea000383ffff */
[----:B------:R-:W-:Y:S05]  /*8d60*/  BRA `(.L_x_164) ;  /* 0xffffffa4000c7947 */ /* 0x000fea000383ffff */
.L_x_48:
[----:B------:R-:W-:-:S07]  /*8d70*/  MOV R0, UR4 ;  /* 0x0000000400007c02 */ /* 0x000fce0008000f00 */
.L_x_165:
[----:B-1----:R1:W2:Y:S02]  /*8d80*/  SYNCS.PHASECHK.TRANS64.TRYWAIT P0, [R0+URZ], R3 ;  /* 0x00000003000075a7 */ /* 0x0022a400080011ff */
[----:B--2---:R-:W-:Y:S05]  /*8d90*/  @!P0 NANOSLEEP.SYNCS 0x989680 ;  /* 0x009896800000895d */ /* 0x004fea0003900000 */
[----:B------:R-:W2:Y:S02]  /*8da0*/  @!P0 SYNCS.PHASECHK.TRANS64 P0, [R0+URZ], R3 ;  /* 0x00000003000085a7 */ /* 0x000ea400080010ff */
[----:B--2---:R-:W-:Y:S05]  /*8db0*/  @!P0 BRA `(.L_x_165) ;  /* 0xfffffffc00f08947 */ /* 0x004fea000383ffff */
[----:B------:R-:W-:Y:S05]  /*8dc0*/  BRA `(.L_x_166) ;  /* 0xffffffa400187947 */ /* 0x000fea000383ffff */
.L_x_49:
[----:B------:R-:W-:-:S07]  /*8dd0*/  MOV R0, UR4 ;  /* 0x0000000400007c02 */ /* 0x000fce0008000f00 */
.L_x_167:
[----:B-1----:R1:W2:Y:S02]  /*8de0*/  SYNCS.PHASECHK.TRANS64.TRYWAIT P0, [R0+URZ], R3 ;  /* 0x00000003000075a7 */ /* 0x0022a400080011ff */
[----:B--2---:R-:W-:Y:S05]  /*8df0*/  @!P0 NANOSLEEP.SYNCS 0x989680 ;  /* 0x009896800000895d */ /* 0x004fea0003900000 */
[----:B------:R-:W2:Y:S02]  /*8e00*/  @!P0 SYNCS.PHASECHK.TRANS64 P0, [R0+URZ], R3 ;  /* 0x00000003000085a7 */ /* 0x000ea400080010ff */
[----:B--2---:R-:W-:Y:S05]  /*8e10*/  @!P0 BRA `(.L_x_167) ;  /* 0xfffffffc00f08947 */ /* 0x004fea000383ffff */
[----:B------:R-:W-:Y:S05]  /*8e20*/  BRA `(.L_x_168) ;  /* 0xffffffa400247947 */ /* 0x000fea000383ffff */
.L_x_50:
[----:B------:R-:W-:-:S07]  /*8e30*/  MOV R0, UR4 ;  /* 0x0000000400007c02 */ /* 0x000fce0008000f00 */
.L_x_169:
[----:B-1----:R1:W2:Y:S02]  /*8e40*/  SYNCS.PHASECHK.TRANS64.TRYWAIT P0, [R0+URZ], R3 ;  /* 0x00000003000075a7 */ /* 0x0022a400080011ff */
[----:B--2---:R-:W-:Y:S05]  /*8e50*/  @!P0 NANOSLEEP.SYNCS 0x989680 ;  /* 0x009896800000895d */ /* 0x004fea0003900000 */
[----:B------:R-:W2:Y:S02]  /*8e60*/  @!P0 SYNCS.PHASECHK.TRANS64 P0, [R0+URZ], R3 ;  /* 0x00000003000085a7 */ /* 0x000ea400080010ff */
[----:B--2---:R-:W-:Y:S05]  /*8e70*/  @!P0 BRA `(.L_x_169) ;  /* 0xfffffffc00f08947 */ /* 0x004fea000383ffff */
[----:B------:R-:W-:Y:S05]  /*8e80*/  BRA `(.L_x_170) ;  /* 0xffffffa400307947 */ /* 0x000fea000383ffff */
.L_x_51:
[----:B------:R-:W-:-:S07]  /*8e90*/  MOV R0, UR4 ;  /* 0x0000000400007c02 */ /* 0x000fce0008000f00 */
.L_x_171:
[----:B-1----:R1:W2:Y:S02]  /*8ea0*/  SYNCS.PHASECHK.TRANS64.TRYWAIT P0, [R0+URZ], R3 ;  /* 0x00000003000075a7 */ /* 0x0022a400080011ff */
[----:B--2---:R-:W-:Y:S05]  /*8eb0*/  @!P0 NANOSLEEP.SYNCS 0x989680 ;  /* 0x009896800000895d */ /* 0x004fea0003900000 */
[----:B------:R-:W2:Y:S02]  /*8ec0*/  @!P0 SYNCS.PHASECHK.TRANS64 P0, [R0+URZ], R3 ;  /* 0x00000003000085a7 */ /* 0x000ea400080010ff */
[----:B--2---:R-:W-:Y:S05]  /*8ed0*/  @!P0 BRA `(.L_x_171) ;  /* 0xfffffffc00f08947 */ /* 0x004fea000383ffff */
[----:B------:R-:W-:Y:S05]  /*8ee0*/  BRA `(.L_x_172) ;  /* 0xffffffa4003c7947 */ /* 0x000fea000383ffff */
.L_x_52:
[----:B------:R-:W-:-:S07]  /*8ef0*/  MOV R0, UR4 ;  /* 0x0000000400007c02 */ /* 0x000fce0008000f00 */
.L_x_173:
[----:B-1----:R1:W2:Y:S02]  /*8f00*/  SYNCS.PHASECHK.TRANS64.TRYWAIT P0, [R0+URZ], R3 ;  /* 0x00000003000075a7 */ /* 0x0022a400080011ff */
[----:B--2---:R-:W-:Y:S05]  /*8f10*/  @!P0 NANOSLEEP.SYNCS 0x989680 ;  /* 0x009896800000895d */ /* 0x004fea0003900000 */
[----:B------:R-:W2:Y:S02]  /*8f20*/  @!P0 SYNCS.PHASECHK.TRANS64 P0, [R0+URZ], R3 ;  /* 0x00000003000085a7 */ /* 0x000ea400080010ff */
[----:B--2---:R-:W-:Y:S05]  /*8f30*/  @!P0 BRA `(.L_x_173) ;  /* 0xfffffffc00f08947 */ /* 0x004fea000383ffff */
[----:B------:R-:W-:Y:S05]  /*8f40*/  BRA `(.L_x_174) ;  /* 0xffffffa400487947 */ /* 0x000fea000383ffff */
.L_x_53:
[----:B------:R-:W-:-:S07]  /*8f50*/  MOV R0, UR4 ;  /* 0x0000000400007c02 */ /* 0x000fce0008000f00 */
.L_x_175:
[----:B-1----:R1:W2:Y:S02]  /*8f60*/  SYNCS.PHASECHK.TRANS64.TRYWAIT P0, [R0+URZ], R3 ;  /* 0x00000003000075a7 */ /* 0x0022a400080011ff */
[----:B--2---:R-:W-:Y:S05]  /*8f70*/  @!P0 NANOSLEEP.SYNCS 0x989680 ;  /* 0x009896800000895d */ /* 0x004fea0003900000 */
[----:B------:R-:W2:Y:S02]  /*8f80*/  @!P0 SYNCS.PHASECHK.TRANS64 P0, [R0+URZ], R3 ;  /* 0x00000003000085a7 */ /* 0x000ea400080010ff */
[----:B--2---:R-:W-:Y:S05]  /*8f90*/  @!P0 BRA `(.L_x_175) ;  /* 0xfffffffc00f08947 */ /* 0x004fea000383ffff */
[----:B------:R-:W-:Y:S05]  /*8fa0*/  BRA `(.L_x_176) ;  /* 0xffffffa400547947 */ /* 0x000fea000383ffff */
.L_x_54:
[----:B------:R-:W-:-:S07]  /*8fb0*/  MOV R0, UR4 ;  /* 0x0000000400007c02 */ /* 0x000fce0008000f00 */
.L_x_177:
[----:B-1----:R1:W2:Y:S02]  /*8fc0*/  SYNCS.PHASECHK.TRANS64.TRYWAIT P0, [R0+URZ], R3 ;  /* 0x00000003000075a7 */ /* 0x0022a400080011ff */
[----:B--2---:R-:W-:Y:S05]  /*8fd0*/  @!P0 NANOSLEEP.SYNCS 0x989680 ;  /* 0x009896800000895d */ /* 0x004fea0003900000 */
[----:B------:R-:W2:Y:S02]  /*8fe0*/  @!P0 SYNCS.PHASECHK.TRANS64 P0, [R0+URZ], R3 ;  /* 0x00000003000085a7 */ /* 0x000ea400080010ff */
[----:B--2---:R-:W-:Y:S05]  /*8ff0*/  @!P0 BRA `(.L_x_177) ;  /* 0xfffffffc00f08947 */ /* 0x004fea000383ffff */
[----:B------:R-:W-:Y:S05]  /*9000*/  BRA `(.L_x_178) ;  /* 0xffffffa400607947 */ /* 0x000fea000383ffff */
.L_x_55:
[----:B------:R-:W-:-:S07]  /*9010*/  MOV R0, UR4 ;  /* 0x0000000400007c02 */ /* 0x000fce0008000f00 */
.L_x_179:
[----:B-1----:R1:W2:Y:S02]  /*9020*/  SYNCS.PHASECHK.TRANS64.TRYWAIT P0, [R0+URZ], R3 ;  /* 0x00000003000075a7 */ /* 0x0022a400080011ff */
[----:B--2---:R-:W-:Y:S05]  /*9030*/  @!P0 NANOSLEEP.SYNCS 0x989680 ;  /* 0x009896800000895d */ /* 0x004fea0003900000 */
[----:B------:R-:W2:Y:S02]  /*9040*/  @!P0 SYNCS.PHASECHK.TRANS64 P0, [R0+URZ], R3 ;  /* 0x00000003000085a7 */ /* 0x000ea400080010ff */
[----:B--2---:R-:W-:Y:S05]  /*9050*/  @!P0 BRA `(.L_x_179) ;  /* 0xfffffffc00f08947 */ /* 0x004fea000383ffff */
[----:B------:R-:W-:Y:S05]  /*9060*/  BRA `(.L_x_180) ;  /* 0xffffffa4006c7947 */ /* 0x000fea000383ffff */
.L_x_56:
[----:B------:R-:W-:-:S07]  /*9070*/  MOV R0, UR4 ;  /* 0x0000000400007c02 */ /* 0x000fce0008000f00 */
.L_x_181:
[----:B-1----:R1:W2:Y:S02]  /*9080*/  SYNCS.PHASECHK.TRANS64.TRYWAIT P0, [R0+URZ], R3 ;  /* 0x00000003000075a7 */ /* 0x0022a400080011ff */
[----:B--2---:R-:W-:Y:S05]  /*9090*/  @!P0 NANOSLEEP.SYNCS 0x989680 ;  /* 0x009896800000895d */ /* 0x004fea0003900000 */
[----:B------:R-:W2:Y:S02]  /*90a0*/  @!P0 SYNCS.PHASECHK.TRANS64 P0, [R0+URZ], R3 ;  /* 0x00000003000085a7 */ /* 0x000ea400080010ff */
[----:B--2---:R-:W-:Y:S05]  /*90b0*/  @!P0 BRA `(.L_x_181) ;  /* 0xfffffffc00f08947 */ /* 0x004fea000383ffff */
[----:B------:R-:W-:Y:S05]  /*90c0*/  BRA `(.L_x_182) ;  /* 0xffffffa400787947 */ /* 0x000fea000383ffff */
.L_x_57:
[----:B------:R-:W-:-:S07]  /*90d0*/  MOV R0, UR4 ;  /* 0x0000000400007c02 */ /* 0x000fce0008000f00 */
.L_x_183:
[----:B-1----:R1:W2:Y:S02]  /*90e0*/  SYNCS.PHASECHK.TRANS64.TRYWAIT P0, [R0+URZ], R3 ;  /* 0x00000003000075a7 */ /* 0x0022a400080011ff */
[----:B--2---:R-:W-:Y:S05]  /*90f0*/  @!P0 NANOSLEEP.SYNCS 0x989680 ;  /* 0x009896800000895d */ /* 0x004fea0003900000 */
[----:B------:R-:W2:Y:S02]  /*9100*/  @!P0 SYNCS.PHASECHK.TRANS64 P0, [R0+URZ], R3 ;  /* 0x00000003000085a7 */ /* 0x000ea400080010ff */
[----:B--2---:R-:W-:Y:S05]  /*9110*/  @!P0 BRA `(.L_x_183) ;  /* 0xfffffffc00f08947 */ /* 0x004fea000383ffff */
[----:B------:R-:W-:Y:S05]  /*9120*/  BRA `(.L_x_184) ;  /* 0xffffffa400847947 */ /* 0x000fea000383ffff */
.L_x_58:
[----:B------:R-:W-:-:S07]  /*9130*/  MOV R0, UR4 ;  /* 0x0000000400007c02 */ /* 0x000fce0008000f00 */
.L_x_185:
[----:B-1----:R1:W2:Y:S02]  /*9140*/  SYNCS.PHASECHK.TRANS64.TRYWAIT P0, [R0+URZ], R3 ;  /* 0x00000003000075a7 */ /* 0x0022a400080011ff */
[----:B--2---:R-:W-:Y:S05]  /*9150*/  @!P0 NANOSLEEP.SYNCS 0x989680 ;  /* 0x009896800000895d */ /* 0x004fea0003900000 */
[----:B------:R-:W2:Y:S02]  /*9160*/  @!P0 SYNCS.PHASECHK.TRANS64 P0, [R0+URZ], R3 ;  /* 0x00000003000085a7 */ /* 0x000ea400080010ff */
[----:B--2---:R-:W-:Y:S05]  /*9170*/  @!P0 BRA `(.L_x_185) ;  /* 0xfffffffc00f08947 */ /* 0x004fea000383ffff */
[----:B------:R-:W-:Y:S05]  /*9180*/  BRA `(.L_x_186) ;  /* 0xffffffa400907947 */ /* 0x000fea000383ffff */
.L_x_59:
[----:B------:R-:W-:-:S07]  /*9190*/  MOV R0, UR4 ;  /* 0x0000000400007c02 */ /* 0x000fce0008000f00 */
.L_x_187:
[----:B-1----:R1:W2:Y:S02]  /*91a0*/  SYNCS.PHASECHK.TRANS64.TRYWAIT P0, [R0+URZ], R3 ;  /* 0x00000003000075a7 */ /* 0x0022a400080011ff */
[----:B--2---:R-:W-:Y:S05]  /*91b0*/  @!P0 NANOSLEEP.SYNCS 0x989680 ;  /* 0x009896800000895d */ /* 0x004fea0003900000 */
[----:B------:R-:W2:Y:S02]  /*91c0*/  @!P0 SYNCS.PHASECHK.TRANS64 P0, [R0+URZ], R3 ;  /* 0x00000003000085a7 */ /* 0x000ea400080010ff */
[----:B--2---:R-:W-:Y:S05]  /*91d0*/  @!P0 BRA `(.L_x_187) ;  /* 0xfffffffc00f08947 */ /* 0x004fea000383ffff */
[----:B------:R-:W-:Y:S05]  /*91e0*/  BRA `(.L_x_188) ;  /* 0xffffffa4009c7947 */ /* 0x000fea000383ffff */
.L_x_60:
[----:B------:R-:W-:-:S07]  /*91f0*/  MOV R0, UR4 ;  /* 0x0000000400007c02 */ /* 0x000fce0008000f00 */
.L_x_189:
[----:B-1----:R1:W2:Y:S02]  /*9200*/  SYNCS.PHASECHK.TRANS64.TRYWAIT P0, [R0+URZ], R3 ;  /* 0x00000003000075a7 */ /* 0x0022a400080011ff */
[----:B--2---:R-:W-:Y:S05]  /*9210*/  @!P0 NANOSLEEP.SYNCS 0x989680 ;  /* 0x009896800000895d */ /* 0x004fea0003900000 */
[----:B------:R-:W2:Y:S02]  /*9220*/  @!P0 SYNCS.PHASECHK.TRANS64 P0, [R0+URZ], R3 ;  /* 0x00000003000085a7 */ /* 0x000ea400080010ff */
[----:B--2---:R-:W-:Y:S05]  /*9230*/  @!P0 BRA `(.L_x_189) ;  /* 0xfffffffc00f08947 */ /* 0x004fea000383ffff */
[----:B------:R-:W-:Y:S05]  /*9240*/  BRA `(.L_x_190) ;  /* 0xffffffa400a87947 */ /* 0x000fea000383ffff */
.L_x_61:
[----:B------:R-:W-:-:S07]  /*9250*/  MOV R0, UR4 ;  /* 0x0000000400007c02 */ /* 0x000fce0008000f00 */
.L_x_191:
[----:B-1----:R1:W2:Y:S02]  /*9260*/  SYNCS.PHASECHK.TRANS64.TRYWAIT P0, [R0+URZ], R3 ;  /* 0x00000003000075a7 */ /* 0x0022a400080011ff */
[----:B--2---:R-:W-:Y:S05]  /*9270*/  @!P0 NANOSLEEP.SYNCS 0x989680 ;  /* 0x009896800000895d */ /* 0x004fea0003900000 */
[----:B------:R-:W2:Y:S02]  /*9280*/  @!P0 SYNCS.PHASECHK.TRANS64 P0, [R0+URZ], R3 ;  /* 0x00000003000085a7 */ /* 0x000ea400080010ff */
[----:B--2---:R-:W-:Y:S05]  /*9290*/  @!P0 BRA `(.L_x_191) ;  /* 0xfffffffc00f08947 */ /* 0x004fea000383ffff */
[----:B------:R-:W-:Y:S05]  /*92a0*/  BRA `(.L_x_192) ;  /* 0xffffffa400b47947 */ /* 0x000fea000383ffff */
.L_x_62:
[----:B------:R-:W-:-:S07]  /*92b0*/  MOV R0, UR4 ;  /* 0x0000000400007c02 */ /* 0x000fce0008000f00 */
.L_x_193:
[----:B-1----:R1:W2:Y:S02]  /*92c0*/  SYNCS.PHASECHK.TRANS64.TRYWAIT P0, [R0+URZ], R3 ;  /* 0x00000003000075a7 */ /* 0x0022a400080011ff */
[----:B--2---:R-:W-:Y:S05]  /*92d0*/  @!P0 NANOSLEEP.SYNCS 0x989680 ;  /* 0x009896800000895d */ /* 0x004fea0003900000 */
[----:B------:R-:W2:Y:S02]  /*92e0*/  @!P0 SYNCS.PHASECHK.TRANS64 P0, [R0+URZ], R3 ;  /* 0x00000003000085a7 */ /* 0x000ea400080010ff */
[----:B--2---:R-:W-:Y:S05]  /*92f0*/  @!P0 BRA `(.L_x_193) ;  /* 0xfffffffc00f08947 */ /* 0x004fea000383ffff */
[----:B------:R-:W-:Y:S05]  /*9300*/  BRA `(.L_x_194) ;  /* 0xffffffa400c07947 */ /* 0x000fea000383ffff */
.L_x_63:
[----:B------:R-:W-:-:S07]  /*9310*/  MOV R0, UR4 ;  /* 0x0000000400007c02 */ /* 0x000fce0008000f00 */
.L_x_195:
[----:B-1----:R1:W2:Y:S02]  /*9320*/  SYNCS.PHASECHK.TRANS64.TRYWAIT P0, [R0+URZ], R3 ;  /* 0x00000003000075a7 */ /* 0x0022a400080011ff */
[----:B--2---:R-:W-:Y:S05]  /*9330*/  @!P0 NANOSLEEP.SYNCS 0x989680 ;  /* 0x009896800000895d */ /* 0x004fea0003900000 */
[----:B------:R-:W2:Y:S02]  /*9340*/  @!P0 SYNCS.PHASECHK.TRANS64 P0, [R0+URZ], R3 ;  /* 0x00000003000085a7 */ /* 0x000ea400080010ff */
[----:B--2---:R-:W-:Y:S05]  /*9350*/  @!P0 BRA `(.L_x_195) ;  /* 0xfffffffc00f08947 */ /* 0x004fea000383ffff */
[----:B------:R-:W-:Y:S05]  /*9360*/  BRA `(.L_x_196) ;  /* 0xffffffa400cc7947 */ /* 0x000fea000383ffff */
.L_x_64:
[----:B------:R-:W-:-:S07]  /*9370*/  MOV R0, UR4 ;  /* 0x0000000400007c02 */ /* 0x000fce0008000f00 */
.L_x_197:
[----:B-1----:R1:W2:Y:S02]  /*9380*/  SYNCS.PHASECHK.TRANS64.TRYWAIT P0, [R0+URZ], R3 ;  /* 0x00000003000075a7 */ /* 0x0022a400080011ff */
[----:B--2---:R-:W-:Y:S05]  /*9390*/  @!P0 NANOSLEEP.SYNCS 0x989680 ;  /* 0x009896800000895d */ /* 0x004fea0003900000 */
[----:B------:R-:W2:Y:S02]  /*93a0*/  @!P0 SYNCS.PHASECHK.TRANS64 P0, [R0+URZ], R3 ;  /* 0x00000003000085a7 */ /* 0x000ea400080010ff */
[----:B--2---:R-:W-:Y:S05]  /*93b0*/  @!P0 BRA `(.L_x_197) ;  /* 0xfffffffc00f08947 */ /* 0x004fea000383ffff */
[----:B------:R-:W-:Y:S05]  /*93c0*/  BRA `(.L_x_198) ;  /* 0xffffffa400d87947 */ /* 0x000fea000383ffff */
.L_x_65:
[----:B------:R-:W-:-:S07]  /*93d0*/  MOV R0, UR4 ;  /* 0x0000000400007c02 */ /* 0x000fce0008000f00 */
.L_x_199:
[----:B-1----:R1:W2:Y:S02]  /*93e0*/  SYNCS.PHASECHK.TRANS64.TRYWAIT P0, [R0+URZ], R3 ;  /* 0x00000003000075a7 */ /* 0x0022a400080011ff */
[----:B--2---:R-:W-:Y:S05]  /*93f0*/  @!P0 NANOSLEEP.SYNCS 0x989680 ;  /* 0x009896800000895d */ /* 0x004fea0003900000 */
[----:B------:R-:W2:Y:S02]  /*9400*/  @!P0 SYNCS.PHASECHK.TRANS64 P0, [R0+URZ], R3 ;  /* 0x00000003000085a7 */ /* 0x000ea400080010ff */
[----:B--2---:R-:W-:Y:S05]  /*9410*/  @!P0 BRA `(.L_x_199) ;  /* 0xfffffffc00f08947 */ /* 0x004fea000383ffff */
[----:B------:R-:W-:Y:S05]  /*9420*/  BRA `(.L_x_200) ;  /* 0xffffffa400e47947 */ /* 0x000fea000383ffff */
.L_x_66:
[----:B------:R-:W-:-:S07]  /*9430*/  MOV R0, UR4 ;  /* 0x0000000400007c02 */ /* 0x000fce0008000f00 */
.L_x_201:
[----:B-1----:R1:W2:Y:S02]  /*9440*/  SYNCS.PHASECHK.TRANS64.TRYWAIT P0, [R0+URZ], R3 ;  /* 0x00000003000075a7 */ /* 0x0022a400080011ff */
[----:B--2---:R-:W-:Y:S05]  /*9450*/  @!P0 NANOSLEEP.SYNCS 0x989680 ;  /* 0x009896800000895d */ /* 0x004fea0003900000 */
[----:B------:R-:W2:Y:S02]  /*9460*/  @!P0 SYNCS.PHASECHK.TRANS64 P0, [R0+URZ], R3 ;  /* 0x00000003000085a7 */ /* 0x000ea400080010ff */
[----:B--2---:R-:W-:Y:S05]  /*9470*/  @!P0 BRA `(.L_x_201) ;  /* 0xfffffffc00f08947 */ /* 0x004fea000383ffff */
[----:B------:R-:W-:Y:S05]  /*9480*/  BRA `(.L_x_202) ;  /* 0xffffffa400f07947 */ /* 0x000fea000383ffff */
.L_x_67:
[----:B------:R-:W-:-:S07]  /*9490*/  MOV R0, UR4 ;  /* 0x0000000400007c02 */ /* 0x000fce0008000f00 */
.L_x_203:
[----:B-1----:R1:W2:Y:S02]  /*94a0*/  SYNCS.PHASECHK.TRANS64.TRYWAIT P0, [R0+URZ], R3 ;  /* 0x00000003000075a7 */ /* 0x0022a400080011ff */
[----:B--2---:R-:W-:Y:S05]  /*94b0*/  @!P0 NANOSLEEP.SYNCS 0x989680 ;  /* 0x009896800000895d */ /* 0x004fea0003900000 */
[----:B------:R-:W2:Y:S02]  /*94c0*/  @!P0 SYNCS.PHASECHK.TRANS64 P0, [R0+URZ], R3 ;  /* 0x00000003000085a7 */ /* 0x000ea400080010ff */
[----:B--2---:R-:W-:Y:S05]  /*94d0*/  @!P0 BRA `(.L_x_203) ;  /* 0xfffffffc00f08947 */ /* 0x004fea000383ffff */
[----:B------:R-:W-:Y:S05]  /*94e0*/  BRA `(.L_x_204) ;  /* 0xffffffa400fc7947 */ /* 0x000fea000383ffff */
.L_x_68:
[----:B------:R-:W-:-:S07]  /*94f0*/  MOV R0, UR4 ;  /* 0x0000000400007c02 */ /* 0x000fce0008000f00 */
.L_x_205:
[----:B-1----:R1:W2:Y:S02]  /*9500*/  SYNCS.PHASECHK.TRANS64.TRYWAIT P0, [R0+URZ], R3 ;  /* 0x00000003000075a7 */ /* 0x0022a400080011ff */
[----:B--2---:R-:W-:Y:S05]  /*9510*/  @!P0 NANOSLEEP.SYNCS 0x989680 ;  /* 0x009896800000895d */ /* 0x004fea0003900000 */
[----:B------:R-:W2:Y:S02]  /*9520*/  @!P0 SYNCS.PHASECHK.TRANS64 P0, [R0+URZ], R3 ;  /* 0x00000003000085a7 */ /* 0x000ea400080010ff */
[----:B--2---:R-:W-:Y:S05]  /*9530*/  @!P0 BRA `(.L_x_205) ;  /* 0xfffffffc00f08947 */ /* 0x004fea000383ffff */
[----:B------:R-:W-:Y:S05]  /*9540*/  BRA `(.L_x_206) ;  /* 0xffffffa800087947 */ /* 0x000fea000383ffff */
.L_x_69:
[----:B------:R-:W-:-:S07]  /*9550*/  MOV R0, UR4 ;  /* 0x0000000400007c02 */ /* 0x000fce0008000f00 */
.L_x_207:
[----:B-1----:R1:W2:Y:S02]  /*9560*/  SYNCS.PHASECHK.TRANS64.TRYWAIT P0, [R0+URZ], R3 ;  /* 0x00000003000075a7 */ /* 0x0022a400080011ff */
[----:B--2---:R-:W-:Y:S05]  /*9570*/  @!P0 NANOSLEEP.SYNCS 0x989680 ;  /* 0x009896800000895d */ /* 0x004fea0003900000 */
[----:B------:R-:W2:Y:S02]  /*9580*/  @!P0 SYNCS.PHASECHK.TRANS64 P0, [R0+URZ], R3 ;  /* 0x00000003000085a7 */ /* 0x000ea400080010ff */
[----:B--2---:R-:W-:Y:S05]  /*9590*/  @!P0 BRA `(.L_x_207) ;  /* 0xfffffffc00f08947 */ /* 0x004fea000383ffff */
[----:B------:R-:W-:Y:S05]  /*95a0*/  BRA `(.L_x_208) ;  /* 0xffffffa800147947 */ /* 0x000fea000383ffff */
.L_x_70:
[----:B------:R-:W-:-:S07]  /*95b0*/  MOV R0, UR4 ;  /* 0x0000000400007c02 */ /* 0x000fce0008000f00 */
.L_x_209:
[----:B-1----:R1:W2:Y:S02]  /*95c0*/  SYNCS.PHASECHK.TRANS64.TRYWAIT P0, [R0+URZ], R3 ;  /* 0x00000003000075a7 */ /* 0x0022a400080011ff */
[----:B--2---:R-:W-:Y:S05]  /*95d0*/  @!P0 NANOSLEEP.SYNCS 0x989680 ;  /* 0x009896800000895d */ /* 0x004fea0003900000 */
[----:B------:R-:W2:Y:S02]  /*95e0*/  @!P0 SYNCS.PHASECHK.TRANS64 P0, [R0+URZ], R3 ;  /* 0x00000003000085a7 */ /* 0x000ea400080010ff */
[----:B--2---:R-:W-:Y:S05]  /*95f0*/  @!P0 BRA `(.L_x_209) ;  /* 0xfffffffc00f08947 */ /* 0x004fea000383ffff */
[----:B------:R-:W-:Y:S05]  /*9600*/  BRA `(.L_x_210) ;  /* 0xffffffa800207947 */ /* 0x000fea000383ffff */
.L_x_71:
[----:B------:R-:W-:-:S07]  /*9610*/  MOV R0, UR4 ;  /* 0x0000000400007c02 */ /* 0x000fce0008000f00 */
.L_x_211:
[----:B-1----:R1:W2:Y:S02]  /*9620*/  SYNCS.PHASECHK.TRANS64.TRYWAIT P0, [R0+URZ], R3 ;  /* 0x00000003000075a7 */ /* 0x0022a400080011ff */
[----:B--2---:R-:W-:Y:S05]  /*9630*/  @!P0 NANOSLEEP.SYNCS 0x989680 ;  /* 0x009896800000895d */ /* 0x004fea0003900000 */
[----:B------:R-:W2:Y:S02]  /*9640*/  @!P0 SYNCS.PHASECHK.TRANS64 P0, [R0+URZ], R3 ;  /* 0x00000003000085a7 */ /* 0x000ea400080010ff */
[----:B--2---:R-:W-:Y:S05]  /*9650*/  @!P0 BRA `(.L_x_211) ;  /* 0xfffffffc00f08947 */ /* 0x004fea000383ffff */
[----:B------:R-:W-:Y:S05]  /*9660*/  BRA `(.L_x_212) ;  /* 0xffffffa8002c7947 */ /* 0x000fea000383ffff */
.L_x_72:
[----:B------:R-:W-:-:S07]  /*9670*/  MOV R0, UR4 ;  /* 0x0000000400007c02 */ /* 0x000fce0008000f00 */
.L_x_213:
[----:B-1----:R1:W2:Y:S02]  /*9680*/  SYNCS.PHASECHK.TRANS64.TRYWAIT P0, [R0+URZ], R3 ;  /* 0x00000003000075a7 */ /* 0x0022a400080011ff */
[----:B--2---:R-:W-:Y:S05]  /*9690*/  @!P0 NANOSLEEP.SYNCS 0x989680 ;  /* 0x009896800000895d */ /* 0x004fea0003900000 */
[----:B------:R-:W2:Y:S02]  /*96a0*/  @!P0 SYNCS.PHASECHK.TRANS64 P0, [R0+URZ], R3 ;  /* 0x00000003000085a7 */ /* 0x000ea400080010ff */
[----:B--2---:R-:W-:Y:S05]  /*96b0*/  @!P0 BRA `(.L_x_213) ;  /* 0xfffffffc00f08947 */ /* 0x004fea000383ffff */
[----:B------:R-:W-:Y:S05]  /*96c0*/  BRA `(.L_x_214) ;  /* 0xffffffa800387947 */ /* 0x000fea000383ffff */
.L_x_73:
[----:B------:R-:W-:-:S07]  /*96d0*/  MOV R0, UR4 ;  /* 0x0000000400007c02 */ /* 0x000fce0008000f00 */
.L_x_215:
[----:B-1----:R1:W2:Y:S02]  /*96e0*/  SYNCS.PHASECHK.TRANS64.TRYWAIT P0, [R0+URZ], R3 ;  /* 0x00000003000075a7 */ /* 0x0022a400080011ff */
[----:B--2---:R-:W-:Y:S05]  /*96f0*/  @!P0 NANOSLEEP.SYNCS 0x989680 ;  /* 0x009896800000895d */ /* 0x004fea0003900000 */
[----:B------:R-:W2:Y:S02]  /*9700*/  @!P0 SYNCS.PHASECHK.TRANS64 P0, [R0+URZ], R3 ;  /* 0x00000003000085a7 */ /* 0x000ea400080010ff */
[----:B--2---:R-:W-:Y:S05]  /*9710*/  @!P0 BRA `(.L_x_215) ;  /* 0xfffffffc00f08947 */ /* 0x004fea000383ffff */
[----:B------:R-:W-:Y:S05]  /*9720*/  BRA `(.L_x_216) ;  /* 0xffffffa800447947 */ /* 0x000fea000383ffff */
.L_x_74:
[----:B------:R-:W-:-:S07]  /*9730*/  MOV R0, UR4 ;  /* 0x0000000400007c02 */ /* 0x000fce0008000f00 */
.L_x_217:
[----:B-1----:R1:W2:Y:S02]  /*9740*/  SYNCS.PHASECHK.TRANS64.TRYWAIT P0, [R0+URZ], R3 ;  /* 0x00000003000075a7 */ /* 0x0022a400080011ff */
[----:B--2---:R-:W-:Y:S05]  /*9750*/  @!P0 NANOSLEEP.SYNCS 0x989680 ;  /* 0x009896800000895d */ /* 0x004fea0003900000 */
[----:B------:R-:W2:Y:S02]  /*9760*/  @!P0 SYNCS.PHASECHK.TRANS64 P0, [R0+URZ], R3 ;  /* 0x00000003000085a7 */ /* 0x000ea400080010ff */
[----:B--2---:R-:W-:Y:S05]  /*9770*/  @!P0 BRA `(.L_x_217) ;  /* 0xfffffffc00f08947 */ /* 0x004fea000383ffff */
[----:B------:R-:W-:Y:S05]  /*9780*/  BRA `(.L_x_218) ;  /* 0xffffffa800507947 */ /* 0x000fea000383ffff */
.L_x_75:
[----:B------:R-:W-:-:S07]  /*9790*/  MOV R0, UR4 ;  /* 0x0000000400007c02 */ /* 0x000fce0008000f00 */
.L_x_219:
[----:B-1----:R1:W2:Y:S02]  /*97a0*/  SYNCS.PHASECHK.TRANS64.TRYWAIT P0, [R0+URZ], R3 ;  /* 0x00000003000075a7 */ /* 0x0022a400080011ff */
[----:B--2---:R-:W-:Y:S05]  /*97b0*/  @!P0 NANOSLEEP.SYNCS 0x989680 ;  /* 0x009896800000895d */ /* 0x004fea0003900000 */
[----:B------:R-:W2:Y:S02]  /*97c0*/  @!P0 SYNCS.PHASECHK.TRANS64 P0, [R0+URZ], R3 ;  /* 0x00000003000085a7 */ /* 0x000ea400080010ff */
[----:B--2---:R-:W-:Y:S05]  /*97d0*/  @!P0 BRA `(.L_x_219) ;  /* 0xfffffffc00f08947 */ /* 0x004fea000383ffff */
[----:B------:R-:W-:Y:S05]  /*97e0*/  BRA `(.L_x_220) ;  /* 0xffffffa8005c7947 */ /* 0x000fea000383ffff */
.L_x_76:
[----:B------:R-:W-:-:S07]  /*97f0*/  MOV R0, UR4 ;  /* 0x0000000400007c02 */ /* 0x000fce0008000f00 */
.L_x_221:
[----:B-1----:R1:W2:Y:S02]  /*9800*/  SYNCS.PHASECHK.TRANS64.TRYWAIT P0, [R0+URZ], R3 ;  /* 0x00000003000075a7 */ /* 0x0022a400080011ff */
[----:B--2---:R-:W-:Y:S05]  /*9810*/  @!P0 NANOSLEEP.SYNCS 0x989680 ;  /* 0x009896800000895d */ /* 0x004fea0003900000 */
[----:B------:R-:W2:Y:S02]  /*9820*/  @!P0 SYNCS.PHASECHK.TRANS64 P0, [R0+URZ], R3 ;  /* 0x00000003000085a7 */ /* 0x000ea400080010ff */
[----:B--2---:R-:W-:Y:S05]  /*9830*/  @!P0 BRA `(.L_x_221) ;  /* 0xfffffffc00f08947 */ /* 0x004fea000383ffff */
[----:B------:R-:W-:Y:S05]  /*9840*/  BRA `(.L_x_222) ;  /* 0xffffffa800687947 */ /* 0x000fea000383ffff */
.L_x_77:
[----:B------:R-:W-:-:S07]  /*9850*/  MOV R0, UR4 ;  /* 0x0000000400007c02 */ /* 0x000fce0008000f00 */
.L_x_223:
[----:B-1----:R1:W2:Y:S02]  /*9860*/  SYNCS.PHASECHK.TRANS64.TRYWAIT P0, [R0+URZ], R3 ;  /* 0x00000003000075a7 */ /* 0x0022a400080011ff */
[----:B--2---:R-:W-:Y:S05]  /*9870*/  @!P0 NANOSLEEP.SYNCS 0x989680 ;  /* 0x009896800000895d */ /* 0x004fea0003900000 */
[----:B------:R-:W2:Y:S02]  /*9880*/  @!P0 SYNCS.PHASECHK.TRANS64 P0, [R0+URZ], R3 ;  /* 0x00000003000085a7 */ /* 0x000ea400080010ff */
[----:B--2---:R-:W-:Y:S05]  /*9890*/  @!P0 BRA `(.L_x_223) ;  /* 0xfffffffc00f08947 */ /* 0x004fea000383ffff */
[----:B------:R-:W-:Y:S05]  /*98a0*/  BRA `(.L_x_224) ;  /* 0xffffffa800747947 */ /* 0x000fea000383ffff */
.L_x_78:
[----:B------:R-:W-:-:S07]  /*98b0*/  MOV R0, UR4 ;  /* 0x0000000400007c02 */ /* 0x000fce0008000f00 */
.L_x_225:
[----:B-1----:R1:W2:Y:S02]  /*98c0*/  SYNCS.PHASECHK.TRANS64.TRYWAIT P0, [R0+URZ], R3 ;  /* 0x00000003000075a7 */ /* 0x0022a400080011ff */
[----:B--2---:R-:W-:Y:S05]  /*98d0*/  @!P0 NANOSLEEP.SYNCS 0x989680 ;  /* 0x009896800000895d */ /* 0x004fea0003900000 */
[----:B------:R-:W2:Y:S02]  /*98e0*/  @!P0 SYNCS.PHASECHK.TRANS64 P0, [R0+URZ], R3 ;  /* 0x00000003000085a7 */ /* 0x000ea400080010ff */
[----:B--2---:R-:W-:Y:S05]  /*98f0*/  @!P0 BRA `(.L_x_225) ;  /* 0xfffffffc00f08947 */ /* 0x004fea000383ffff */
[----:B------:R-:W-:Y:S05]  /*9900*/  BRA `(.L_x_226) ;  /* 0xffffffa800807947 */ /* 0x000fea000383ffff */
.L_x_79:
[----:B------:R-:W-:-:S07]  /*9910*/  MOV R0, UR4 ;  /* 0x0000000400007c02 */ /* 0x000fce0008000f00 */
.L_x_227:
[----:B-1----:R1:W2:Y:S02]  /*9920*/  SYNCS.PHASECHK.TRANS64.TRYWAIT P0, [R0+URZ], R3 ;  /* 0x00000003000075a7 */ /* 0x0022a400080011ff */
[----:B--2---:R-:W-:Y:S05]  /*9930*/  @!P0 NANOSLEEP.SYNCS 0x989680 ;  /* 0x009896800000895d */ /* 0x004fea0003900000 */
[----:B------:R-:W2:Y:S02]  /*9940*/  @!P0 SYNCS.PHASECHK.TRANS64 P0, [R0+URZ], R3 ;  /* 0x00000003000085a7 */ /* 0x000ea400080010ff */
[----:B--2---:R-:W-:Y:S05]  /*9950*/  @!P0 BRA `(.L_x_227) ;  /* 0xfffffffc00f08947 */ /* 0x004fea000383ffff */
[----:B------:R-:W-:Y:S05]  /*9960*/  BRA `(.L_x_228) ;  /* 0xffffffa8008c7947 */ /* 0x000fea000383ffff */
.L_x_80:
[----:B------:R-:W-:-:S07]  /*9970*/  MOV R0, UR4 ;  /* 0x0000000400007c02 */ /* 0x000fce0008000f00 */
.L_x_229:
[----:B-1----:R1:W2:Y:S02]  /*9980*/  SYNCS.PHASECHK.TRANS64.TRYWAIT P0, [R0+URZ], R3 ;  /* 0x00000003000075a7 */ /* 0x0022a400080011ff */
[----:B--2---:R-:W-:Y:S05]  /*9990*/  @!P0 NANOSLEEP.SYNCS 0x989680 ;  /* 0x009896800000895d */ /* 0x004fea0003900000 */
[----:B------:R-:W2:Y:S02]  /*99a0*/  @!P0 SYNCS.PHASECHK.TRANS64 P0, [R0+URZ], R3 ;  /* 0x00000003000085a7 */ /* 0x000ea400080010ff */
[----:B--2---:R-:W-:Y:S05]  /*99b0*/  @!P0 BRA `(.L_x_229) ;  /* 0xfffffffc00f08947 */ /* 0x004fea000383ffff */
[----:B------:R-:W-:Y:S05]  /*99c0*/  BRA `(.L_x_230) ;  /* 0xffffffa800987947 */ /* 0x000fea000383ffff */
.L_x_81:
[----:B------:R-:W-:-:S07]  /*99d0*/  MOV R0, UR4 ;  /* 0x0000000400007c02 */ /* 0x000fce0008000f00 */
.L_x_231:
[----:B-1----:R1:W2:Y:S02]  /*99e0*/  SYNCS.PHASECHK.TRANS64.TRYWAIT P0, [R0+URZ], R3 ;  /* 0x00000003000075a7 */ /* 0x0022a400080011ff */
[----:B--2---:R-:W-:Y:S05]  /*99f0*/  @!P0 NANOSLEEP.SYNCS 0x989680 ;  /* 0x009896800000895d */ /* 0x004fea0003900000 */
[----:B------:R-:W2:Y:S02]  /*9a00*/  @!P0 SYNCS.PHASECHK.TRANS64 P0, [R0+URZ], R3 ;  /* 0x00000003000085a7 */ /* 0x000ea400080010ff */
[----:B--2---:R-:W-:Y:S05]  /*9a10*/  @!P0 BRA `(.L_x_231) ;  /* 0xfffffffc00f08947 */ /* 0x004fea000383ffff */
[----:B------:R-:W-:Y:S05]  /*9a20*/  BRA `(.L_x_232) ;  /* 0xffffffa800a47947 */ /* 0x000fea000383ffff */
.L_x_82:
[----:B------:R-:W-:-:S07]  /*9a30*/  MOV R0, UR4 ;  /* 0x0000000400007c02 */ /* 0x000fce0008000f00 */
.L_x_233:
[----:B-1----:R1:W2:Y:S02]  /*9a40*/  SYNCS.PHASECHK.TRANS64.TRYWAIT P0, [R0+URZ], R3 ;  /* 0x00000003000075a7 */ /* 0x0022a400080011ff */
[----:B--2---:R-:W-:Y:S05]  /*9a50*/  @!P0 NANOSLEEP.SYNCS 0x989680 ;  /* 0x009896800000895d */ /* 0x004fea0003900000 */
[----:B------:R-:W2:Y:S02]  /*9a60*/  @!P0 SYNCS.PHASECHK.TRANS64 P0, [R0+URZ], R3 ;  /* 0x00000003000085a7 */ /* 0x000ea400080010ff */
[----:B--2---:R-:W-:Y:S05]  /*9a70*/  @!P0 BRA `(.L_x_233) ;  /* 0xfffffffc00f08947 */ /* 0x004fea000383ffff */
[----:B------:R-:W-:Y:S05]  /*9a80*/  BRA `(.L_x_234) ;  /* 0xffffffa800b07947 */ /* 0x000fea000383ffff */
.L_x_83:
[----:B------:R-:W-:-:S07]  /*9a90*/  MOV R0, UR4 ;  /* 0x0000000400007c02 */ /* 0x000fce0008000f00 */
.L_x_235:
[----:B-1----:R1:W2:Y:S02]  /*9aa0*/  SYNCS.PHASECHK.TRANS64.TRYWAIT P0, [R0+URZ], R3 ;  /* 0x00000003000075a7 */ /* 0x0022a400080011ff */
[----:B--2---:R-:W-:Y:S05]  /*9ab0*/  @!P0 NANOSLEEP.SYNCS 0x989680 ;  /* 0x009896800000895d */ /* 0x004fea0003900000 */
[----:B------:R-:W2:Y:S02]  /*9ac0*/  @!P0 SYNCS.PHASECHK.TRANS64 P0, [R0+URZ], R3 ;  /* 0x00000003000085a7 */ /* 0x000ea400080010ff */
[----:B--2---:R-:W-:Y:S05]  /*9ad0*/  @!P0 BRA `(.L_x_235) ;  /* 0xfffffffc00f08947 */ /* 0x004fea000383ffff */
[----:B------:R-:W-:Y:S05]  /*9ae0*/  BRA `(.L_x_236) ;  /* 0xffffffa800bc7947 */ /* 0x000fea000383ffff */
.L_x_84:
[----:B------:R-:W-:-:S07]  /*9af0*/  MOV R0, UR4 ;  /* 0x0000000400007c02 */ /* 0x000fce0008000f00 */
.L_x_237:
[----:B-1----:R1:W2:Y:S02]  /*9b00*/  SYNCS.PHASECHK.TRANS64.TRYWAIT P0, [R0+URZ], R3 ;  /* 0x00000003000075a7 */ /* 0x0022a400080011ff */
[----:B--2---:R-:W-:Y:S05]  /*9b10*/  @!P0 NANOSLEEP.SYNCS 0x989680 ;  /* 0x009896800000895d */ /* 0x004fea0003900000 */
[----:B------:R-:W2:Y:S02]  /*9b20*/  @!P0 SYNCS.PHASECHK.TRANS64 P0, [R0+URZ], R3 ;  /* 0x00000003000085a7 */ /* 0x000ea400080010ff */
[----:B--2---:R-:W-:Y:S05]  /*9b30*/  @!P0 BRA `(.L_x_237) ;  /* 0xfffffffc00f08947 */ /* 0x004fea000383ffff */
[----:B------:R-:W-:Y:S05]  /*9b40*/  BRA `(.L_x_238) ;  /* 0xffffffa800c87947 */ /* 0x000fea000383ffff */
.L_x_85:
[----:B------:R-:W-:-:S07]  /*9b50*/  MOV R0, UR4 ;  /* 0x0000000400007c02 */ /* 0x000fce0008000f00 */
.L_x_239:
[----:B-1----:R1:W2:Y:S02]  /*9b60*/  SYNCS.PHASECHK.TRANS64.TRYWAIT P0, [R0+URZ], R3 ;  /* 0x00000003000075a7 */ /* 0x0022a400080011ff */
[----:B--2---:R-:W-:Y:S05]  /*9b70*/  @!P0 NANOSLEEP.SYNCS 0x989680 ;  /* 0x009896800000895d */ /* 0x004fea0003900000 */
[----:B------:R-:W2:Y:S02]  /*9b80*/  @!P0 SYNCS.PHASECHK.TRANS64 P0, [R0+URZ], R3 ;  /* 0x00000003000085a7 */ /* 0x000ea400080010ff */
[----:B--2---:R-:W-:Y:S05]  /*9b90*/  @!P0 BRA `(.L_x_239) ;  /* 0xfffffffc00f08947 */ /* 0x004fea000383ffff */
[----:B------:R-:W-:Y:S05]  /*9ba0*/  BRA `(.L_x_240) ;  /* 0xffffffa800d47947 */ /* 0x000fea000383ffff */
.L_x_86:
[----:B------:R-:W-:-:S07]  /*9bb0*/  MOV R0, UR4 ;  /* 0x0000000400007c02 */ /* 0x000fce0008000f00 */
.L_x_241:
[----:B-1----:R1:W2:Y:S02]  /*9bc0*/  SYNCS.PHASECHK.TRANS64.TRYWAIT P0, [R0+URZ], R3 ;  /* 0x00000003000075a7 */ /* 0x0022a400080011ff */
[----:B--2---:R-:W-:Y:S05]  /*9bd0*/  @!P0 NANOSLEEP.SYNCS 0x989680 ;  /* 0x009896800000895d */ /* 0x004fea0003900000 */
[----:B------:R-:W2:Y:S02]  /*9be0*/  @!P0 SYNCS.PHASECHK.TRANS64 P0, [R0+URZ], R3 ;  /* 0x00000003000085a7 */ /* 0x000ea400080010ff */
[----:B--2---:R-:W-:Y:S05]  /*9bf0*/  @!P0 BRA `(.L_x_241) ;  /* 0xfffffffc00f08947 */ /* 0x004fea000383ffff */
[----:B------:R-:W-:Y:S05]  /*9c00*/  BRA `(.L_x_242) ;  /* 0xffffffa800e07947 */ /* 0x000fea000383ffff */
.L_x_87:
[----:B------:R-:W-:-:S07]  /*9c10*/  MOV R0, UR4 ;  /* 0x0000000400007c02 */ /* 0x000fce0008000f00 */
.L_x_243:
[----:B-1----:R1:W2:Y:S02]  /*9c20*/  SYNCS.PHASECHK.TRANS64.TRYWAIT P0, [R0+URZ], R3 ;  /* 0x00000003000075a7 */ /* 0x0022a400080011ff */
[----:B--2---:R-:W-:Y:S05]  /*9c30*/  @!P0 NANOSLEEP.SYNCS 0x989680 ;  /* 0x009896800000895d */ /* 0x004fea0003900000 */
[----:B------:R-:W2:Y:S02]  /*9c40*/  @!P0 SYNCS.PHASECHK.TRANS64 P0, [R0+URZ], R3 ;  /* 0x00000003000085a7 */ /* 0x000ea400080010ff */
[----:B--2---:R-:W-:Y:S05]  /*9c50*/  @!P0 BRA `(.L_x_243) ;  /* 0xfffffffc00f08947 */ /* 0x004fea000383ffff */
[----:B------:R-:W-:Y:S05]  /*9c60*/  BRA `(.L_x_244) ;  /* 0xffffffa800ec7947 */ /* 0x000fea000383ffff */
.L_x_88:
[----:B------:R-:W-:-:S07]  /*9c70*/  MOV R0, UR4 ;  /* 0x0000000400007c02 */ /* 0x000fce0008000f00 */
.L_x_245:
[----:B-1----:R1:W2:Y:S02]  /*9c80*/  SYNCS.PHASECHK.TRANS64.TRYWAIT P0, [R0+URZ], R3 ;  /* 0x00000003000075a7 */ /* 0x0022a400080011ff */
[----:B--2---:R-:W-:Y:S05]  /*9c90*/  @!P0 NANOSLEEP.SYNCS 0x989680 ;  /* 0x009896800000895d */ /* 0x004fea0003900000 */
[----:B------:R-:W2:Y:S02]  /*9ca0*/  @!P0 SYNCS.PHASECHK.TRANS64 P0, [R0+URZ], R3 ;  /* 0x00000003000085a7 */ /* 0x000ea400080010ff */
[----:B--2---:R-:W-:Y:S05]  /*9cb0*/  @!P0 BRA `(.L_x_245) ;  /* 0xfffffffc00f08947 */ /* 0x004fea000383ffff */
[----:B------:R-:W-:Y:S05]  /*9cc0*/  BRA `(.L_x_246) ;  /* 0xffffffa800f87947 */ /* 0x000fea000383ffff */
.L_x_89:
[----:B------:R-:W-:-:S07]  /*9cd0*/  MOV R0, UR4 ;  /* 0x0000000400007c02 */ /* 0x000fce0008000f00 */
.L_x_247:
[----:B-1----:R1:W2:Y:S02]  /*9ce0*/  SYNCS.PHASECHK.TRANS64.TRYWAIT P0, [R0+URZ], R3 ;  /* 0x00000003000075a7 */ /* 0x0022a400080011ff */
[----:B--2---:R-:W-:Y:S05]  /*9cf0*/  @!P0 NANOSLEEP.SYNCS 0x989680 ;  /* 0x009896800000895d */ /* 0x004fea0003900000 */
[----:B------:R-:W2:Y:S02]  /*9d00*/  @!P0 SYNCS.PHASECHK.TRANS64 P0, [R0+URZ], R3 ;  /* 0x00000003000085a7 */ /* 0x000ea400080010ff */
[----:B--2---:R-:W-:Y:S05]  /*9d10*/  @!P0 BRA `(.L_x_247) ;  /* 0xfffffffc00f08947 */ /* 0x004fea000383ffff */
[----:B------:R-:W-:Y:S05]  /*9d20*/  BRA `(.L_x_248) ;  /* 0xffffffac00047947 */ /* 0x000fea000383ffff */
.L_x_90:
[----:B------:R-:W-:-:S07]  /*9d30*/  MOV R0, UR4 ;  /* 0x0000000400007c02 */ /* 0x000fce0008000f00 */
.L_x_249:
[----:B-1----:R1:W2:Y:S02]  /*9d40*/  SYNCS.PHASECHK.TRANS64.TRYWAIT P0, [R0+URZ], R3 ;  /* 0x00000003000075a7 */ /* 0x0022a400080011ff */
[----:B--2---:R-:W-:Y:S05]  /*9d50*/  @!P0 NANOSLEEP.SYNCS 0x989680 ;  /* 0x009896800000895d */ /* 0x004fea0003900000 */
[----:B------:R-:W2:Y:S02]  /*9d60*/  @!P0 SYNCS.PHASECHK.TRANS64 P0, [R0+URZ], R3 ;  /* 0x00000003000085a7 */ /* 0x000ea400080010ff */
[----:B--2---:R-:W-:Y:S05]  /*9d70*/  @!P0 BRA `(.L_x_249) ;  /* 0xfffffffc00f08947 */ /* 0x004fea000383ffff */
[----:B------:R-:W-:Y:S05]  /*9d80*/  BRA `(.L_x_250) ;  /* 0xffffffac00107947 */ /* 0x000fea000383ffff */
.L_x_91:
[----:B------:R-:W-:-:S07]  /*9d90*/  MOV R0, UR4 ;  /* 0x0000000400007c02 */ /* 0x000fce0008000f00 */
.L_x_251:
[----:B-1----:R1:W2:Y:S02]  /*9da0*/  SYNCS.PHASECHK.TRANS64.TRYWAIT P0, [R0+URZ], R3 ;  /* 0x00000003000075a7 */ /* 0x0022a400080011ff */
[----:B--2---:R-:W-:Y:S05]  /*9db0*/  @!P0 NANOSLEEP.SYNCS 0x989680 ;  /* 0x009896800000895d */ /* 0x004fea0003900000 */
[----:B------:R-:W2:Y:S02]  /*9dc0*/  @!P0 SYNCS.PHASECHK.TRANS64 P0, [R0+URZ], R3 ;  /* 0x00000003000085a7 */ /* 0x000ea400080010ff */
[----:B--2---:R-:W-:Y:S05]  /*9dd0*/  @!P0 BRA `(.L_x_251) ;  /* 0xfffffffc00f08947 */ /* 0x004fea000383ffff */
[----:B------:R-:W-:Y:S05]  /*9de0*/  BRA `(.L_x_252) ;  /* 0xffffffac001c7947 */ /* 0x000fea000383ffff */
.L_x_92:
[----:B------:R-:W-:-:S07]  /*9df0*/  MOV R0, UR4 ;  /* 0x0000000400007c02 */ /* 0x000fce0008000f00 */
.L_x_253:
[----:B-1----:R1:W2:Y:S02]  /*9e00*/  SYNCS.PHASECHK.TRANS64.TRYWAIT P0, [R0+URZ], R3 ;  /* 0x00000003000075a7 */ /* 0x0022a400080011ff */
[----:B--2---:R-:W-:Y:S05]  /*9e10*/  @!P0 NANOSLEEP.SYNCS 0x989680 ;  /* 0x009896800000895d */ /* 0x004fea0003900000 */
[----:B------:R-:W2:Y:S02]  /*9e20*/  @!P0 SYNCS.PHASECHK.TRANS64 P0, [R0+URZ], R3 ;  /* 0x00000003000085a7 */ /* 0x000ea400080010ff */
[----:B--2---:R-:W-:Y:S05]  /*9e30*/  @!P0 BRA `(.L_x_253) ;  /* 0xfffffffc00f08947 */ /* 0x004fea000383ffff */
[----:B------:R-:W-:Y:S05]  /*9e40*/  BRA `(.L_x_254) ;  /* 0xffffffac00287947 */ /* 0x000fea000383ffff */
.L_x_93:
[----:B------:R-:W-:-:S07]  /*9e50*/  MOV R0, UR4 ;  /* 0x0000000400007c02 */ /* 0x000fce0008000f00 */
.L_x_255:
[----:B-1----:R1:W2:Y:S02]  /*9e60*/  SYNCS.PHASECHK.TRANS64.TRYWAIT P0, [R0+URZ], R3 ;  /* 0x00000003000075a7 */ /* 0x0022a400080011ff */
[----:B--2---:R-:W-:Y:S05]  /*9e70*/  @!P0 NANOSLEEP.SYNCS 0x989680 ;  /* 0x009896800000895d */ /* 0x004fea0003900000 */
[----:B------:R-:W2:Y:S02]  /*9e80*/  @!P0 SYNCS.PHASECHK.TRANS64 P0, [R0+URZ], R3 ;  /* 0x00000003000085a7 */ /* 0x000ea400080010ff */
[----:B--2---:R-:W-:Y:S05]  /*9e90*/  @!P0 BRA `(.L_x_255) ;  /* 0xfffffffc00f08947 */ /* 0x004fea000383ffff */
[----:B------:R-:W-:Y:S05]  /*9ea0*/  BRA `(.L_x_256) ;  /* 0xffffffac00347947 */ /* 0x000fea000383ffff */
.L_x_94:
[----:B------:R-:W-:-:S07]  /*9eb0*/  MOV R0, UR4 ;  /* 0x0000000400007c02 */ /* 0x000fce0008000f00 */
.L_x_257:
[----:B-1----:R1:W2:Y:S02]  /*9ec0*/  SYNCS.PHASECHK.TRANS64.TRYWAIT P0, [R0+URZ], R3 ;  /* 0x00000003000075a7 */ /* 0x0022a400080011ff */
[----:B--2---:R-:W-:Y:S05]  /*9ed0*/  @!P0 NANOSLEEP.SYNCS 0x989680 ;  /* 0x009896800000895d */ /* 0x004fea0003900000 */
[----:B------:R-:W2:Y:S02]  /*9ee0*/  @!P0 SYNCS.PHASECHK.TRANS64 P0, [R0+URZ], R3 ;  /* 0x00000003000085a7 */ /* 0x000ea400080010ff */
[----:B--2---:R-:W-:Y:S05]  /*9ef0*/  @!P0 BRA `(.L_x_257) ;  /* 0xfffffffc00f08947 */ /* 0x004fea000383ffff */
[----:B------:R-:W-:Y:S05]  /*9f00*/  BRA `(.L_x_258) ;  /* 0xffffffac00407947 */ /* 0x000fea000383ffff */
.L_x_95:
[----:B------:R-:W-:-:S07]  /*9f10*/  MOV R0, UR4 ;  /* 0x0000000400007c02 */ /* 0x000fce0008000f00 */
.L_x_259:
[----:B-1----:R1:W2:Y:S02]  /*9f20*/  SYNCS.PHASECHK.TRANS64.TRYWAIT P0, [R0+URZ], R3 ;  /* 0x00000003000075a7 */ /* 0x0022a400080011ff */
[----:B--2---:R-:W-:Y:S05]  /*9f30*/  @!P0 NANOSLEEP.SYNCS 0x989680 ;  /* 0x009896800000895d */ /* 0x004fea0003900000 */
[----:B------:R-:W2:Y:S02]  /*9f40*/  @!P0 SYNCS.PHASECHK.TRANS64 P0, [R0+URZ], R3 ;  /* 0x00000003000085a7 */ /* 0x000ea400080010ff */
[----:B--2---:R-:W-:Y:S05]  /*9f50*/  @!P0 BRA `(.L_x_259) ;  /* 0xfffffffc00f08947 */ /* 0x004fea000383ffff */
[----:B------:R-:W-:Y:S05]  /*9f60*/  BRA `(.L_x_260) ;  /* 0xffffffac004c7947 */ /* 0x000fea000383ffff */
.L_x_96:
[----:B------:R-:W-:-:S07]  /*9f70*/  MOV R0, UR4 ;  /* 0x0000000400007c02 */ /* 0x000fce0008000f00 */
.L_x_261:
[----:B-1----:R1:W2:Y:S02]  /*9f80*/  SYNCS.PHASECHK.TRANS64.TRYWAIT P0, [R0+URZ], R3 ;  /* 0x00000003000075a7 */ /* 0x0022a400080011ff */
[----:B--2---:R-:W-:Y:S05]  /*9f90*/  @!P0 NANOSLEEP.SYNCS 0x989680 ;  /* 0x009896800000895d */ /* 0x004fea0003900000 */
[----:B------:R-:W2:Y:S02]  /*9fa0*/  @!P0 SYNCS.PHASECHK.TRANS64 P0, [R0+URZ], R3 ;  /* 0x00000003000085a7 */ /* 0x000ea400080010ff */
[----:B--2---:R-:W-:Y:S05]  /*9fb0*/  @!P0 BRA `(.L_x_261) ;  /* 0xfffffffc00f08947 */ /* 0x004fea000383ffff */
[----:B------:R-:W-:Y:S05]  /*9fc0*/  BRA `(.L_x_262) ;  /* 0xffffffac00587947 */ /* 0x000fea000383ffff */
.L_x_99:
[----:B-1----:R1:W2:Y:S02]  /*9fd0*/  SYNCS.PHASECHK.TRANS64.TRYWAIT P0, [R2+URZ+0x3e0], R4 ;  /* 0x0003e004020075a7 */ /* 0x0022a400080011ff */
[----:B--2---:R-:W-:Y:S05]  /*9fe0*/  @!P0 NANOSLEEP.SYNCS 0x989680 ;  /* 0x009896800000895d */ /* 0x004fea0003900000 */
[----:B------:R-:W2:Y:S02]  /*9ff0*/  @!P0 SYNCS.PHASECHK.TRANS64 P0, [R2+URZ+0x3e0], R4 ;  /* 0x0003e004020085a7 */ /* 0x000ea400080010ff */
[----:B--2---:R-:W-:Y:S05]  /*a000*/  @!P0 BRA `(.L_x_99) ;  /* 0xfffffffc00f08947 */ /* 0x004fea000383ffff */
[----:B------:R-:W-:Y:S05]  /*a010*/  BRA `(.L_x_263) ;  /* 0xffffffac00b47947 */ /* 0x000fea000383ffff */
.L_x_100:
[----:B------:R-:W-:-:S07]  /*a020*/  MOV R2, UR5 ;  /* 0x0000000500027c02 */ /* 0x000fce0008000f00 */
.L_x_264:
[----:B-1----:R1:W2:Y:S02]  /*a030*/  SYNCS.PHASECHK.TRANS64.TRYWAIT P0, [R2+URZ+0x390], R5 ;  /* 0x00039005020075a7 */ /* 0x0022a400080011ff */
[----:B--2---:R-:W-:Y:S05]  /*a040*/  @!P0 NANOSLEEP.SYNCS 0x989680 ;  /* 0x009896800000895d */ /* 0x004fea0003900000 */
[----:B------:R-:W2:Y:S02]  /*a050*/  @!P0 SYNCS.PHASECHK.TRANS64 P0, [R2+URZ+0x390], R5 ;  /* 0x00039005020085a7 */ /* 0x000ea400080010ff */
[----:B--2---:R-:W-:Y:S05]  /*a060*/  @!P0 BRA `(.L_x_264) ;  /* 0xfffffffc00f08947 */ /* 0x004fea000383ffff */
[----:B------:R-:W-:Y:S05]  /*a070*/  BRA `(.L_x_265) ;  /* 0xffffffac00c47947 */ /* 0x000fea000383ffff */
.L_x_101:
[----:B-1----:R1:W2:Y:S02]  /*a080*/  SYNCS.PHASECHK.TRANS64.TRYWAIT P1, [R2+URZ+0x380], R4 ;  /* 0x00038004020075a7 */ /* 0x0022a400080211ff */
[----:B--2---:R-:W-:Y:S05]  /*a090*/  @!P1 NANOSLEEP.SYNCS 0x989680 ;  /* 0x009896800000995d */ /* 0x004fea0003900000 */
[----:B------:R-:W2:Y:S02]  /*a0a0*/  @!P1 SYNCS.PHASECHK.TRANS64 P1, [R2+URZ+0x380], R4 ;  /* 0x00038004020095a7 */ /* 0x000ea400080210ff */
[----:B--2---:R-:W-:Y:S05]  /*a0b0*/  @!P1 BRA `(.L_x_101) ;  /* 0xfffffffc00f09947 */ /* 0x004fea000383ffff */
[----:B------:R-:W-:Y:S05]  /*a0c0*/  BRA `(.L_x_266) ;  /* 0xffffffac00f47947 */ /* 0x000fea000383ffff */
.L_x_104:
[----:B------:R-:W-:-:S07]  /*a0d0*/  MOV R0, UR5 ;  /* 0x0000000500007c02 */ /* 0x000fce0008000f00 */
.L_x_267:
[----:B-1----:R1:W2:Y:S02]  /*a0e0*/  SYNCS.PHASECHK.TRANS64.TRYWAIT P0, [R0+URZ+0x390], R2 ;  /* 0x00039002000075a7 */ /* 0x0022a400080011ff */
[----:B--2---:R-:W-:Y:S05]  /*a0f0*/  @!P0 NANOSLEEP.SYNCS 0x989680 ;  /* 0x009896800000895d */ /* 0x004fea0003900000 */
[----:B------:R-:W2:Y:S02]  /*a100*/  @!P0 SYNCS.PHASECHK.TRANS64 P0, [R0+URZ+0x390], R2 ;  /* 0x00039002000085a7 */ /* 0x000ea400080010ff */
[----:B--2---:R-:W-:Y:S05]  /*a110*/  @!P0 BRA `(.L_x_267) ;  /* 0xfffffffc00f08947 */ /* 0x004fea000383ffff */
[----:B------:R-:W-:Y:S05]  /*a120*/  BRA `(.L_x_103) ;  /* 0xffffffb000487947 */ /* 0x000fea000383ffff */
.L_x_111:
[----:B-1----:R1:W2:Y:S02]  /*a130*/  SYNCS.PHASECHK.TRANS64.TRYWAIT P1, [R0+URZ+0x380], R2 ;  /* 0x00038002000075a7 */ /* 0x0022a400080211ff */
[----:B--2---:R-:W-:Y:S05]  /*a140*/  @!P1 NANOSLEEP.SYNCS 0x989680 ;  /* 0x009896800000995d */ /* 0x004fea0003900000 */
[----:B------:R-:W2:Y:S02]  /*a150*/  @!P1 SYNCS.PHASECHK.TRANS64 P1, [R0+URZ+0x380], R2 ;  /* 0x00038002000095a7 */ /* 0x000ea400080210ff */
[----:B--2---:R-:W-:Y:S05]  /*a160*/  @!P1 BRA `(.L_x_111) ;  /* 0xfffffffc00f09947 */ /* 0x004fea000383ffff */
[----:B------:R-:W-:Y:S05]  /*a170*/  BRA `(.L_x_268) ;  /* 0xffffffb400a47947 */ /* 0x000fea000383ffff */
.L_x_112:
[----:B------:R-:W-:-:S07]  /*a180*/  MOV R2, UR9 ;  /* 0x0000000900027c02 */ /* 0x000fce0008000f00 */
.L_x_269:
[----:B-1----:R1:W2:Y:S02]  /*a190*/  SYNCS.PHASECHK.TRANS64.TRYWAIT P0, [R2+URZ+0x3c0], R0 ;  /* 0x0003c000020075a7 */ /* 0x0022a400080011ff */
[----:B--2---:R-:W-:Y:S05]  /*a1a0*/  @!P0 NANOSLEEP.SYNCS 0x989680 ;  /* 0x009896800000895d */ /* 0x004fea0003900000 */
[----:B------:R-:W2:Y:S02]  /*a1b0*/  @!P0 SYNCS.PHASECHK.TRANS64 P0, [R2+URZ+0x3c0], R0 ;  /* 0x0003c000020085a7 */ /* 0x000ea400080010ff */
[----:B--2---:R-:W-:Y:S05]  /*a1c0*/  @!P0 BRA `(.L_x_269) ;  /* 0xfffffffc00f08947 */ /* 0x004fea000383ffff */
[----:B------:R-:W-:Y:S05]  /*a1d0*/  BRA `(.L_x_270) ;  /* 0xffffffb400d87947 */ /* 0x000fea000383ffff */
.L_x_115:
[----:B------:R-:W-:Y:S07]  /*a1e0*/  MOV R0, UR7 ;  /* 0x0000000700007c02 */ /* 0x000fee0008000f00 */
.L_x_271:
[----:B-1----:R1:W2:Y:S02]  /*a1f0*/  SYNCS.PHASECHK.TRANS64.TRYWAIT P0, [R0+URZ], R2 ;  /* 0x00000002000075a7 */ /* 0x0022a400080011ff */
[----:B--2---:R-:W-:Y:S05]  /*a200*/  @!P0 NANOSLEEP.SYNCS 0x989680 ;  /* 0x009896800000895d */ /* 0x004fea0003900000 */
[----:B------:R-:W2:Y:S02]  /*a210*/  @!P0 SYNCS.PHASECHK.TRANS64 P0, [R0+URZ], R2 ;  /* 0x00000002000085a7 */ /* 0x000ea400080010ff */
[----:B--2---:R-:W-:Y:S05]  /*a220*/  @!P0 BRA `(.L_x_271) ;  /* 0xfffffffc00f08947 */ /* 0x004fea000383ffff */
[----:B------:R-:W-:Y:S05]  /*a230*/  BRA `(.L_x_114) ;  /* 0xffffffb800107947 */ /* 0x000fea000383ffff */
.L_x_118:
[----:B------:R-:W-:-:S07]  /*a240*/  MOV R0, UR5 ;  /* 0x0000000500007c02 */ /* 0x000fce0008000f00 */
.L_x_272:
[----:B--2---:R2:W4:Y:S02]  /*a250*/  SYNCS.PHASECHK.TRANS64.TRYWAIT P0, [R0+URZ], R2 ;  /* 0x00000002000075a7 */ /* 0x00452400080011ff */
[----:B----4-:R-:W-:Y:S05]  /*a260*/  @!P0 NANOSLEEP.SYNCS 0x989680 ;  /* 0x009896800000895d */ /* 0x010fea0003900000 */
[----:B------:R-:W4:Y:S02]  /*a270*/  @!P0 SYNCS.PHASECHK.TRANS64 P0, [R0+URZ], R2 ;  /* 0x00000002000085a7 */ /* 0x000f2400080010ff */
[----:B----4-:R-:W-:Y:S05]  /*a280*/  @!P0 BRA `(.L_x_272) ;  /* 0xfffffffc00f08947 */ /* 0x010fea000383ffff */
[----:B------:R-:W-:Y:S05]  /*a290*/  BRA `(.L_x_273) ;  /* 0xffffffb800b07947 */ /* 0x000fea000383ffff */
.L_x_119:
[----:B------:R-:W-:-:S07]  /*a2a0*/  MOV R0, UR5 ;  /* 0x0000000500007c02 */ /* 0x000fce0008000f00 */
.L_x_274:
[----:B--2---:R2:W4:Y:S02]  /*a2b0*/  SYNCS.PHASECHK.TRANS64.TRYWAIT P0, [R0+URZ], R3 ;  /* 0x00000003000075a7 */ /* 0x00452400080011ff */
[----:B----4-:R-:W-:Y:S05]  /*a2c0*/  @!P0 NANOSLEEP.SYNCS 0x989680 ;  /* 0x009896800000895d */ /* 0x010fea0003900000 */
[----:B------:R-:W4:Y:S02]  /*a2d0*/  @!P0 SYNCS.PHASECHK.TRANS64 P0, [R0+URZ], R3 ;  /* 0x00000003000085a7 */ /* 0x000f2400080010ff */
[----:B----4-:R-:W-:Y:S05]  /*a2e0*/  @!P0 BRA `(.L_x_274) ;  /* 0xfffffffc00f08947 */ /* 0x010fea000383ffff */
[----:B------:R-:W-:Y:S05]  /*a2f0*/  BRA `(.L_x_275) ;  /* 0xffffffb800bc7947 */ /* 0x000fea000383ffff */
.L_x_120:
[----:B------:R-:W-:-:S07]  /*a300*/  MOV R0, UR5 ;  /* 0x0000000500007c02 */ /* 0x000fce0008000f00 */
.L_x_276:
[----:B--2---:R2:W4:Y:S02]  /*a310*/  SYNCS.PHASECHK.TRANS64.TRYWAIT P0, [R0+URZ], R3 ;  /* 0x00000003000075a7 */ /* 0x00452400080011ff */
[----:B----4-:R-:W-:Y:S05]  /*a320*/  @!P0 NANOSLEEP.SYNCS 0x989680 ;  /* 0x009896800000895d */ /* 0x010fea0003900000 */
[----:B------:R-:W4:Y:S02]  /*a330*/  @!P0 SYNCS.PHASECHK.TRANS64 P0, [R0+URZ], R3 ;  /* 0x00000003000085a7 */ /* 0x000f2400080010ff */
[----:B----4-:R-:W-:Y:S05]  /*a340*/  @!P0 BRA `(.L_x_276) ;  /* 0xfffffffc00f08947 */ /* 0x010fea000383ffff */
[----:B------:R-:W-:Y:S05]  /*a350*/  BRA `(.L_x_277) ;  /* 0xffffffb800c87947 */ /* 0x000fea000383ffff */
.L_x_121:
[----:B--2---:R-:W-:-:S07]  /*a360*/  MOV R0, UR7 ;  /* 0x0000000700007c02 */ /* 0x004fce0008000f00 */
.L_x_278:
[----:B--2---:R2:W4:Y:S02]  /*a370*/  SYNCS.PHASECHK.TRANS64.TRYWAIT P0, [R0+URZ], R2 ;  /* 0x00000002000075a7 */ /* 0x00452400080011ff */
[----:B----4-:R-:W-:Y:S05]  /*a380*/  @!P0 NANOSLEEP.SYNCS 0x989680 ;  /* 0x009896800000895d */ /* 0x010fea0003900000 */
[----:B------:R-:W4:Y:S02]  /*a390*/  @!P0 SYNCS.PHASECHK.TRANS64 P0, [R0+URZ], R2 ;  /* 0x00000002000085a7 */ /* 0x000f2400080010ff */
[----:B----4-:R-:W-:Y:S05]  /*a3a0*/  @!P0 BRA `(.L_x_278) ;  /* 0xfffffffc00f08947 */ /* 0x010fea000383ffff */
[----:B------:R-:W-:Y:S05]  /*a3b0*/  BRA `(.L_x_279) ;  /* 0xffffffb800d47947 */ /* 0x000fea000383ffff */
.L_x_126:
[----:B---3--:R3:W1:Y:S02]  /*a3c0*/  SYNCS.PHASECHK.TRANS64.TRYWAIT P0, [R12+URZ+0x380], R0 ;  /* 0x000380000c0075a7 */ /* 0x00866400080011ff */
[----:B-1----:R-:W-:Y:S05]  /*a3d0*/  @!P0 NANOSLEEP.SYNCS 0x989680 ;  /* 0x009896800000895d */ /* 0x002fea0003900000 */
[----:B------:R-:W1:Y:S02]  /*a3e0*/  @!P0 SYNCS.PHASECHK.TRANS64 P0, [R12+URZ+0x380], R0 ;  /* 0x000380000c0085a7 */ /* 0x000e6400080010ff */
[----:B-1----:R-:W-:Y:S05]  /*a3f0*/  @!P0 BRA `(.L_x_126) ;  /* 0xfffffffc00f08947 */ /* 0x002fea000383ffff */
[----:B------:R-:W-:Y:S05]  /*a400*/  BRA `(.L_x_280) ;  /* 0xffffffbc00e47947 */ /* 0x000fea000383ffff */
.L_x_129:
[----:B-1----:R-:W-:Y:S07]  /*a410*/  MOV R0, UR19 ;  /* 0x0000001300007c02 */ /* 0x002fee0008000f00 */
.L_x_281:
[----:B-1----:R1:W2:Y:S02]  /*a420*/  SYNCS.PHASECHK.TRANS64.TRYWAIT P2, [R0+URZ+0x378], R8 ;  /* 0x00037808000075a7 */ /* 0x0022a400080411ff */
[----:B--2---:R-:W-:Y:S05]  /*a430*/  @!P2 NANOSLEEP.SYNCS 0x989680 ;  /* 0x009896800000a95d */ /* 0x004fea0003900000 */
[----:B------:R-:W2:Y:S02]  /*a440*/  @!P2 SYNCS.PHASECHK.TRANS64 P2, [R0+URZ+0x378], R8 ;  /* 0x000378080000a5a7 */ /* 0x000ea400080410ff */
[----:B--2---:R-:W-:Y:S05]  /*a450*/  @!P2 BRA `(.L_x_281) ;  /* 0xfffffffc00f0a947 */ /* 0x004fea000383ffff */
[----:B------:R-:W-:Y:S05]  /*a460*/  BRA `(.L_x_128) ;  /* 0xffffffc4002c7947 */ /* 0x000fea000383ffff */
.L_x_132:
[----:B-1----:R-:W-:Y:S07]  /*a470*/  MOV R0, UR19 ;  /* 0x0000001300007c02 */ /* 0x002fee0008000f00 */
.L_x_282:
[----:B-1----:R1:W2:Y:S02]  /*a480*/  SYNCS.PHASECHK.TRANS64.TRYWAIT P0, [R0+URZ+0x368], R6 ;  /* 0x00036806000075a7 */ /* 0x0022a400080011ff */
[----:B--2---:R-:W-:Y:S05]  /*a490*/  @!P0 NANOSLEEP.SYNCS 0x989680 ;  /* 0x009896800000895d */ /* 0x004fea0003900000 */
[----:B------:R-:W2:Y:S02]  /*a4a0*/  @!P0 SYNCS.PHASECHK.TRANS64 P0, [R0+URZ+0x368], R6 ;  /* 0x00036806000085a7 */ /* 0x000ea400080010ff */
[----:B--2---:R-:W-:Y:S05]  /*a4b0*/  @!P0 BRA `(.L_x_282) ;  /* 0xfffffffc00f08947 */ /* 0x004fea000383ffff */
[----:B------:R-:W-:Y:S05]  /*a4c0*/  BRA `(.L_x_283) ;  /* 0xffffffc400787947 */ /* 0x000fea000383ffff */
.L_x_135:
[----:B---3--:R3:W1:Y:S02]  /*a4d0*/  SYNCS.PHASECHK.TRANS64.TRYWAIT P0, [R3+URZ+0x380], R0 ;  /* 0x00038000030075a7 */ /* 0x00866400080011ff */
[----:B-1----:R-:W-:Y:S05]  /*a4e0*/  @!P0 NANOSLEEP.SYNCS 0x989680 ;  /* 0x009896800000895d */ /* 0x002fea0003900000 */
[----:B------:R-:W1:Y:S02]  /*a4f0*/  @!P0 SYNCS.PHASECHK.TRANS64 P0, [R3+URZ+0x380], R0 ;  /* 0x00038000030085a7 */ /* 0x000e6400080010ff */
[----:B-1----:R-:W-:Y:S05]  /*a500*/  @!P0 BRA `(.L_x_135) ;  /* 0xfffffffc00f08947 */ /* 0x002fea000383ffff */
[----:B------:R-:W-:Y:S05]  /*a510*/  BRA `(.L_x_284) ;  /* 0xffffffc800c47947 */ /* 0x000fea000383ffff */
.L_x_146:
[----:B-1----:R-:W-:Y:S04]  /*a520*/  MOV R0, UR57 ;  /* 0x0000003900007c02 */ /* 0x002fe80008000f00 */
[----:B------:R1:W2:Y:S03]  /*a530*/  SYNCS.PHASECHK.TRANS64.TRYWAIT P1, [R0+URZ+0x360], R4 ;  /* 0x00036004000075a7 */ /* 0x0002a600080211ff */
[----:B--2---:R-:W-:Y:S05]  /*a540*/  @!P1 NANOSLEEP.SYNCS 0x989680 ;  /* 0x009896800000995d */ /* 0x004fea0003900000 */
[----:B------:R-:W2:Y:S02]  /*a550*/  @!P1 SYNCS.PHASECHK.TRANS64 P1, [R0+URZ+0x360], R4 ;  /* 0x00036004000095a7 */ /* 0x000ea400080210ff */
[----:B--2---:R-:W-:Y:S05]  /*a560*/  @!P1 BRA `(.L_x_146) ;  /* 0xfffffffc00ec9947 */ /* 0x004fea000383ffff */
[----:B------:R-:W-:Y:S05]  /*a570*/  BRA `(.L_x_145) ;  /* 0xffffffd400e87947 */ /* 0x000fea000383ffff */
.L_x_148:
[----:B------:R1:W1:Y:S02]  /*a580*/  SYNCS.PHASECHK.TRANS64.TRYWAIT P1, [R22+URZ+0x3a0], R3 ;  /* 0x0003a003160075a7 */ /* 0x00026400080211ff */
[----:B-1----:R-:W-:Y:S05]  /*a590*/  @!P1 NANOSLEEP.SYNCS 0x989680 ;  /* 0x009896800000995d */ /* 0x002fea0003900000 */
[----:B------:R-:W1:Y:S02]  /*a5a0*/  @!P1 SYNCS.PHASECHK.TRANS64 P1, [R22+URZ+0x3a0], R3 ;  /* 0x0003a003160095a7 */ /* 0x000e6400080210ff */
[----:B-1----:R-:W-:Y:S05]  /*a5b0*/  @!P1 BRA `(.L_x_148) ;  /* 0xfffffffc00f09947 */ /* 0x002fea000383ffff */
[----:B------:R-:W-:Y:S05]  /*a5c0*/  BRA `(.L_x_147) ;  /* 0xffffffd800247947 */ /* 0x000fea000383ffff */
        .weak           $__internal_0_$__cuda_sm10x_tcgen05_guardrail_trap_col_being_dealloced_not_returned_by_alloc
        .type           $__internal_0_$__cuda_sm10x_tcgen05_guardrail_trap_col_being_dealloced_not_returned_by_alloc,@function
        .size           $__internal_0_$__cuda_sm10x_tcgen05_guardrail_trap_col_being_dealloced_not_returned_by_alloc,($__internal_1_$__cuda_sm10x_tcgen05_guardrail_trap_phase_invalid_during_alloc - $__internal_0_$__cuda_sm10x_tcgen05_guardrail_trap_col_being_dealloced_not_returned_by_alloc)
$__internal_0_$__cuda_sm10x_tcgen05_guardrail_trap_col_being_dealloced_not_returned_by_alloc:
[----:B------:R-:W-:Y:S05]  /*a5d0*/  BPT.TRAP 0x1 ;  /* 0x000000040000795c */ /* 0x000fea0000300000 */
[----:B------:R-:W-:-:S04]  /*a5e0*/  HFMA2 R3, -RZ, RZ, 0, 0 ;  /* 0x00000000ff037431 */ /* 0x000fc800000001ff */
[----:B------:R-:W-:Y:S05]  /*a5f0*/  RET.REL.NODEC R2 `(_ZN7cutlass13device_kernelINS_4gemm6kernel13GemmUniversalIN4cute5tupleIJiiiiEEENS1_10collective13CollectiveMmaINS1_35MainloopSm100TmaUmmaWarpSpecializedILi54ELi2ELi4ENS5_IJNS4_1CILi4EEESB_NSA_ILi1EEEEEEEENS5_IJNSA_ILi64EEESF_NSA_ILi32EEEEEENS_12float_e5m2_tENS5_IJlSC_lEEESI_SJ_NS4_8TiledMMAINS4_8MMA_AtomIJNS4_10MMA_TraitsINS4_19SM100_MMA_F8F6F4_SSEJSI_SI_fSF_SF_NS4_17integral_constantINS4_4UMMA5MajorELSQ_0EEESR_NSO_INSP_7ScaleInELSS_0EEEST_EEEEEENS4_6LayoutINS5_IJSC_SC_SC_EEENS5_IJNSA_ILi0EEESY_SY_EEEEENS5_IJNS4_10UnderscoreES11_S11_EEEEENS4_23SM90_TMA_LOAD_MULTICASTENS4_14ComposedLayoutINS4_7SwizzleILi1ELi4ELi3EEENS4_18smem_ptr_flag_bitsILi8EEENSW_INS5_IJNSA_ILi8EEESG_EEENS5_IJSG_SC_EEEEEEEvNS4_8identityES14_S1E_vS1F_EENS_8epilogue10collective18CollectiveEpilogueINS1H_23Sm100TmaWarpSpecializedILi1ELi1ELi32ELb0ELb0EEEJSH_NS5_IJNSW_ISF_SC_EES1M_EEESI_SJ_SI_SJ_NS1H_6fusion15FusionCallbacksIS1L_NS1O_17LinearCombinationISI_fSI_fLNS_15FloatRoundStyleE2EEESH_S1N_JEEENS4_5SM1004TMEM4LOAD26SM100_TMEM_LOAD_16dp32b32xENS4_13SM90_TMA_LOADENS15_INS16_ILi2ELi4ELi3EEES19_NSW_INS5_IJS1A_SF_EEENS5_IJSF_SC_EEEEEEENS4_39AutoVectorizingCopyWithAssumedAlignmentILi128EEENS4_14SM90_TMA_STOREES23_S25_S25_EEEvvEEEEvNT_6ParamsE) ;  /* 0xffffff5802807950 */ /* 0x000fea0003c3ffff */
        .weak           $__internal_1_$__cuda_sm10x_tcgen05_guardrail_trap_phase_invalid_during_alloc
        .type           $__internal_1_$__cuda_sm10x_tcgen05_guardrail_trap_phase_invalid_during_alloc,@function
        .size           $__internal_1_$__cuda_sm10x_tcgen05_guardrail_trap_phase_invalid_during_alloc,($__internal_2_$__cuda_sm10x_tcgen05_guardrail_trap_unallocated_columns_being_dealloced - $__internal_1_$__cuda_sm10x_tcgen05_guardrail_trap_phase_invalid_during_alloc)
$__internal_1_$__cuda_sm10x_tcgen05_guardrail_trap_phase_invalid_during_alloc:
[----:B------:R-:W-:Y:S05]  /*a600*/  BPT.TRAP 0x1 ;  /* 0x000000040000795c */ /* 0x000fea0000300000 */
[----:B------:R-:W-:-:S04]  /*a610*/  MOV R5, 0x0 ;  /* 0x0000000000057802 */ /* 0x000fc80000000f00 */
[----:B------:R-:W-:Y:S05]  /*a620*/  RET.REL.NODEC R4 `(_ZN7cutlass13device_kernelINS_4gemm6kernel13GemmUniversalIN4cute5tupleIJiiiiEEENS1_10collective13CollectiveMmaINS1_35MainloopSm100TmaUmmaWarpSpecializedILi54ELi2ELi4ENS5_IJNS4_1CILi4EEESB_NSA_ILi1EEEEEEEENS5_IJNSA_ILi64EEESF_NSA_ILi32EEEEEENS_12float_e5m2_tENS5_IJlSC_lEEESI_SJ_NS4_8TiledMMAINS4_8MMA_AtomIJNS4_10MMA_TraitsINS4_19SM100_MMA_F8F6F4_SSEJSI_SI_fSF_SF_NS4_17integral_constantINS4_4UMMA5MajorELSQ_0EEESR_NSO_INSP_7ScaleInELSS_0EEEST_EEEEEENS4_6LayoutINS5_IJSC_SC_SC_EEENS5_IJNSA_ILi0EEESY_SY_EEEEENS5_IJNS4_10UnderscoreES11_S11_EEEEENS4_23SM90_TMA_LOAD_MULTICASTENS4_14ComposedLayoutINS4_7SwizzleILi1ELi4ELi3EEENS4_18smem_ptr_flag_bitsILi8EEENSW_INS5_IJNSA_ILi8EEESG_EEENS5_IJSG_SC_EEEEEEEvNS4_8identityES14_S1E_vS1F_EENS_8epilogue10collective18CollectiveEpilogueINS1H_23Sm100TmaWarpSpecializedILi1ELi1ELi32ELb0ELb0EEEJSH_NS5_IJNSW_ISF_SC_EES1M_EEESI_SJ_SI_SJ_NS1H_6fusion15FusionCallbacksIS1L_NS1O_17LinearCombinationISI_fSI_fLNS_15FloatRoundStyleE2EEESH_S1N_JEEENS4_5SM1004TMEM4LOAD26SM100_TMEM_LOAD_16dp32b32xENS4_13SM90_TMA_LOADENS15_INS16_ILi2ELi4ELi3EEES19_NSW_INS5_IJS1A_SF_EEENS5_IJSF_SC_EEEEEEENS4_39AutoVectorizingCopyWithAssumedAlignmentILi128EEENS4_14SM90_TMA_STOREES23_S25_S25_EEEvvEEEEvNT_6ParamsE) ;  /* 0xffffff5804747950 */ /* 0x000fea0003c3ffff */
        .weak           $__internal_2_$__cuda_sm10x_tcgen05_guardrail_trap_unallocated_columns_being_dealloced
        .type           $__internal_2_$__cuda_sm10x_tcgen05_guardrail_trap_unallocated_columns_being_dealloced,@function
        .size           $__internal_2_$__cuda_sm10x_tcgen05_guardrail_trap_unallocated_columns_being_dealloced,(.L_x_286 - $__internal_2_$__cuda_sm10x_tcgen05_guardrail_trap_unallocated_columns_being_dealloced)
$__internal_2_$__cuda_sm10x_tcgen05_guardrail_trap_unallocated_columns_being_dealloced:
[----:B------:R-:W-:Y:S05]  /*a630*/  BPT.TRAP 0x1 ;  /* 0x000000040000795c */ /* 0x000fea0000300000 */
[----:B------:R-:W-:-:S04]  /*a640*/  HFMA2 R3, -RZ, RZ, 0, 0 ;  /* 0x00000000ff037431 */ /* 0x000fc800000001ff */
[----:B------:R-:W-:Y:S05]  /*a650*/  RET.REL.NODEC R2 `(_ZN7cutlass13device_kernelINS_4gemm6kernel13GemmUniversalIN4cute5tupleIJiiiiEEENS1_10collective13CollectiveMmaINS1_35MainloopSm100TmaUmmaWarpSpecializedILi54ELi2ELi4ENS5_IJNS4_1CILi4EEESB_NSA_ILi1EEEEEEEENS5_IJNSA_ILi64EEESF_NSA_ILi32EEEEEENS_12float_e5m2_tENS5_IJlSC_lEEESI_SJ_NS4_8TiledMMAINS4_8MMA_AtomIJNS4_10MMA_TraitsINS4_19SM100_MMA_F8F6F4_SSEJSI_SI_fSF_SF_NS4_17integral_constantINS4_4UMMA5MajorELSQ_0EEESR_NSO_INSP_7ScaleInELSS_0EEEST_EEEEEENS4_6LayoutINS5_IJSC_SC_SC_EEENS5_IJNSA_ILi0EEESY_SY_EEEEENS5_IJNS4_10UnderscoreES11_S11_EEEEENS4_23SM90_TMA_LOAD_MULTICASTENS4_14ComposedLayoutINS4_7SwizzleILi1ELi4ELi3EEENS4_18smem_ptr_flag_bitsILi8EEENSW_INS5_IJNSA_ILi8EEESG_EEENS5_IJSG_SC_EEEEEEEvNS4_8identityES14_S1E_vS1F_EENS_8epilogue10collective18CollectiveEpilogueINS1H_23Sm100TmaWarpSpecializedILi1ELi1ELi32ELb0ELb0EEEJSH_NS5_IJNSW_ISF_SC_EES1M_EEESI_SJ_SI_SJ_NS1H_6fusion15FusionCallbacksIS1L_NS1O_17LinearCombinationISI_fSI_fLNS_15FloatRoundStyleE2EEESH_S1N_JEEENS4_5SM1004TMEM4LOAD26SM100_TMEM_LOAD_16dp32b32xENS4_13SM90_TMA_LOADENS15_INS16_ILi2ELi4ELi3EEES19_NSW_INS5_IJS1A_SF_EEENS5_IJSF_SC_EEEEEEENS4_39AutoVectorizingCopyWithAssumedAlignmentILi128EEENS4_14SM90_TMA_STOREES23_S25_S25_EEEvvEEEEvNT_6ParamsE) ;  /* 0xffffff5802687950 */ /* 0x000fea0003c3ffff */
.L_x_285:
[----:B------:R-:W-:-:S00]  /*a660*/  BRA `(.L_x_285) ;  /* 0xfffffffc00fc7947 */ /* 0x000fc0000383ffff */
[----:B------:R-:W-:-:S00]  /*a670*/  NOP ;  /* 0x0000000000007918 */ /* 0x000fc00000000000 */
        /* <DEDUP_REMOVED lines=8> */
.L_x_286:


//--------------------- .nv.global.init           --------------------------
	.section	.nv.global.init,"aw",@progbits
.nv.global.init:
	.type		$str$27,@object
	.size		$str$27,($str$28 - $str$27)
$str$27:
        /*0000*/ 	.byte	0x28, 0x61, 0x64, 0x64, 0x72, 0x65, 0x73, 0x73, 0x20, 0x26, 0x20, 0x6d, 0x61, 0x73, 0x6b, 0x29
        /*0010*/ 	.byte	0x20, 0x3d, 0x3d, 0x20, 0x30, 0x00
	.type		$str$28,@object
	.size		$str$28,($str$26 - $str$28)
$str$28:
        /*0016*/ 	.byte	0x2f, 0x74, 0x6d, 0x70, 0x2f, 0x63, 0x75, 0x74, 0x6c, 0x61, 0x73, 0x73, 0x5f, 0x73, 0x77, 0x65
        /*0026*/ 	.byte	0x65, 0x70, 0x5f, 0x73, 0x72, 0x63, 0x2f, 0x69, 0x6e, 0x63, 0x6c, 0x75, 0x64, 0x65, 0x2f, 0x63
        /*0036*/ 	.byte	0x75, 0x74, 0x65, 0x2f, 0x70, 0x6f, 0x69, 0x6e, 0x74, 0x65, 0x72, 0x5f, 0x66, 0x6c, 0x61, 0x67
        /*0046*/ 	.byte	0x67, 0x65, 0x64, 0x2e, 0x68, 0x70, 0x70, 0x00
	.type		$str$26,@object
	.size		$str$26,($str$25 - $str$26)
$str$26:
        /*004e*/ 	.byte	0x2f, 0x74, 0x6d, 0x70, 0x2f, 0x63, 0x75, 0x74, 0x6c, 0x61, 0x73, 0x73, 0x5f, 0x73, 0x77, 0x65
        /*005e*/ 	.byte	0x65, 0x70, 0x5f, 0x73, 0x72, 0x63, 0x2f, 0x69, 0x6e, 0x63, 0x6c, 0x75, 0x64, 0x65, 0x2f, 0x63
        /*006e*/ 	.byte	0x75, 0x74, 0x65, 0x2f, 0x61, 0x74, 0x6f, 0x6d, 0x2f, 0x63, 0x6f, 0x70, 0x79, 0x5f, 0x74, 0x72
        /*007e*/ 	.byte	0x61, 0x69, 0x74, 0x73, 0x5f, 0x73, 0x6d, 0x31, 0x30, 0x30, 0x2e, 0x68, 0x70, 0x70, 0x00
	.type		$str$25,@object
	.size		$str$25,(__unnamed_1 - $str$25)
$str$25:
        /*008d*/ 	.byte	0x28, 0x28, 0x75, 0x69, 0x6e, 0x74, 0x33, 0x32, 0x5f, 0x74, 0x28, 0x74, 0x68, 0x72, 0x65, 0x61
        /*009d*/ 	.byte	0x64, 0x49, 0x64, 0x78, 0x2e, 0x78, 0x29, 0x20, 0x2f, 0x20, 0x33, 0x32, 0x29, 0x20, 0x25, 0x20
        /*00ad*/ 	.byte	0x34, 0x29, 0x20, 0x3d, 0x3d, 0x20, 0x28, 0x28, 0x28, 0x74, 0x6d, 0x65, 0x6d, 0x5f, 0x61, 0x64
        /*00bd*/ 	.byte	0x64, 0x72, 0x20, 0x3e, 0x3e, 0x20, 0x31, 0x36, 0x29, 0x20, 0x2f, 0x20, 0x33, 0x32, 0x29, 0x20
        /*00cd*/ 	.byte	0x25, 0x20, 0x34, 0x29, 0x00
	.type		__unnamed_1,@object
	.size		__unnamed_1,(__unnamed_2 - __unnamed_1)
__unnamed_1:
        /*00d2*/ 	.byte	0x61, 0x75, 0x74, 0x6f, 0x20, 0x63, 0x75, 0x74, 0x65, 0x3a, 0x3a, 0x61, 0x73, 0x5f, 0x70, 0x6f
        /* <DEDUP_REMOVED lines=24> */
        /*0262*/ 	.byte	0x3c, 0x34, 0x30, 0x39, 0x36, 0x3e, 0x3e, 0x3e, 0x3e, 0x5d, 0x00
	.type		__unnamed_2,@object
	.size		__unnamed_2,(.L_2 - __unnamed_2)
__unnamed_2:
        /* <DEDUP_REMOVED lines=40> */
        /*04ed*/ 	.byte	0x74, 0x65, 0x3a, 0x3a, 0x43, 0x3c, 0x30, 0x3e, 0x3e, 0x3e, 0x3e, 0x5d, 0x00
.L_2:


//--------------------- .nv.shared._ZN7cutlass13device_kernelINS_4gemm6kernel13GemmUniversalIN4cute5tupleIJiiiiEEENS1_10collective13CollectiveMmaINS1_35MainloopSm100TmaUmmaWarpSpecializedILi54ELi2ELi4ENS5_IJNS4_1CILi4EEESB_NSA_ILi1EEEEEEEENS5_IJNSA_ILi64EEESF_NSA_ILi32EEEEEENS_12float_e5m2_tENS5_IJlSC_lEEESI_SJ_NS4_8TiledMMAINS4_8MMA_AtomIJNS4_10MMA_TraitsINS4_19SM100_MMA_F8F6F4_SSEJSI_SI_fSF_SF_NS4_17integral_constantINS4_4UMMA5MajorELSQ_0EEESR_NSO_INSP_7ScaleInELSS_0EEEST_EEEEEENS4_6LayoutINS5_IJSC_SC_SC_EEENS5_IJNSA_ILi0EEESY_SY_EEEEENS5_IJNS4_10UnderscoreES11_S11_EEEEENS4_23SM90_TMA_LOAD_MULTICASTENS4_14ComposedLayoutINS4_7SwizzleILi1ELi4ELi3EEENS4_18smem_ptr_flag_bitsILi8EEENSW_INS5_IJNSA_ILi8EEESG_EEENS5_IJSG_SC_EEEEEEEvNS4_8identityES14_S1E_vS1F_EENS_8epilogue10collective18CollectiveEpilogueINS1H_23Sm100TmaWarpSpecializedILi1ELi1ELi32ELb0ELb0EEEJSH_NS5_IJNSW_ISF_SC_EES1M_EEESI_SJ_SI_SJ_NS1H_6fusion15FusionCallbacksIS1L_NS1O_17LinearCombinationISI_fSI_fLNS_15FloatRoundStyleE2EEESH_S1N_JEEENS4_5SM1004TMEM4LOAD26SM100_TMEM_LOAD_16dp32b32xENS4_13SM90_TMA_LOADENS15_INS16_ILi2ELi4ELi3EEES19_NSW_INS5_IJS1A_SF_EEENS5_IJSF_SC_EEEEEEENS4_39AutoVectorizingCopyWithAssumedAlignmentILi128EEENS4_14SM90_TMA_STOREES23_S25_S25_EEEvvEEEEvNT_6ParamsE --------------------------
	.section	.nv.shared._ZN7cutlass13device_kernelINS_4gemm6kernel13GemmUniversalIN4cute5tupleIJiiiiEEENS1_10collective13CollectiveMmaINS1_35MainloopSm100TmaUmmaWarpSpecializedILi54ELi2ELi4ENS5_IJNS4_1CILi4EEESB_NSA_ILi1EEEEEEEENS5_IJNSA_ILi64EEESF_NSA_ILi32EEEEEENS_12float_e5m2_tENS5_IJlSC_lEEESI_SJ_NS4_8TiledMMAINS4_8MMA_AtomIJNS4_10MMA_TraitsINS4_19SM100_MMA_F8F6F4_SSEJSI_SI_fSF_SF_NS4_17integral_constantINS4_4UMMA5MajorELSQ_0EEESR_NSO_INSP_7ScaleInELSS_0EEEST_EEEEEENS4_6LayoutINS5_IJSC_SC_SC_EEENS5_IJNSA_ILi0EEESY_SY_EEEEENS5_IJNS4_10UnderscoreES11_S11_EEEEENS4_23SM90_TMA_LOAD_MULTICASTENS4_14ComposedLayoutINS4_7SwizzleILi1ELi4ELi3EEENS4_18smem_ptr_flag_bitsILi8EEENSW_INS5_IJNSA_ILi8EEESG_EEENS5_IJSG_SC_EEEEEEEvNS4_8identityES14_S1E_vS1F_EENS_8epilogue10collective18CollectiveEpilogueINS1H_23Sm100TmaWarpSpecializedILi1ELi1ELi32ELb0ELb0EEEJSH_NS5_IJNSW_ISF_SC_EES1M_EEESI_SJ_SI_SJ_NS1H_6fusion15FusionCallbacksIS1L_NS1O_17LinearCombinationISI_fSI_fLNS_15FloatRoundStyleE2EEESH_S1N_JEEENS4_5SM1004TMEM4LOAD26SM100_TMEM_LOAD_16dp32b32xENS4_13SM90_TMA_LOADENS15_INS16_ILi2ELi4ELi3EEES19_NSW_INS5_IJS1A_SF_EEENS5_IJSF_SC_EEEEEEENS4_39AutoVectorizingCopyWithAssumedAlignmentILi128EEENS4_14SM90_TMA_STOREES23_S25_S25_EEEvvEEEEvNT_6ParamsE,"aw",@nobits
	.sectionflags	@""
	.align	16
	.zero		1024


//--------------------- .nv.shared.reserved.0     --------------------------
	.section	.nv.shared.reserved.0,"aw",@nobits
	.weak		__nv_reservedSMEM_offset_0_alias
	.size		__nv_reservedSMEM_offset_0_alias, 0, 64
	.other		__nv_reservedSMEM_offset_0_alias,@"STO_CUDA_RESERVED_SHARED STV_DEFAULT"
__nv_reservedSMEM_offset_0_alias:
	.zero		0
.nv.shared.reserved.0:
	.zero		64
	.weak		__nv_reservedSMEM_tcgen05_partition
	.type		__nv_reservedSMEM_tcgen05_partition,@object
	.size		__nv_reservedSMEM_tcgen05_partition,(.L_0 - __nv_reservedSMEM_tcgen05_partition)
__nv_reservedSMEM_tcgen05_partition:
	.zero		32
.L_0:


//--------------------- .nv.global                --------------------------
	.section	.nv.global,"aw",@nobits
.nv.global:
	.type		_ZN40_INTERNAL_79586223_4_k_cu_f5c92ad9_181904cute1_E,@object
	.size		_ZN40_INTERNAL_79586223_4_k_cu_f5c92ad9_181904cute1_E,(_ZN40_INTERNAL_79586223_4_k_cu_f5c92ad9_181904cuda3std3__45__cpo6cbeginE - _ZN40_INTERNAL_79586223_4_k_cu_f5c92ad9_181904cute1_E)
_ZN40_INTERNAL_79586223_4_k_cu_f5c92ad9_181904cute1_E:
	.zero		1
	.type		_ZN40_INTERNAL_79586223_4_k_cu_f5c92ad9_181904cuda3std3__45__cpo6cbeginE,@object
	.size		_ZN40_INTERNAL_79586223_4_k_cu_f5c92ad9_181904cuda3std3__45__cpo6cbeginE,(_ZN40_INTERNAL_79586223_4_k_cu_f5c92ad9_181904cuda3std3__48in_placeE - _ZN40_INTERNAL_79586223_4_k_cu_f5c92ad9_181904cuda3std3__45__cpo6cbeginE)
_ZN40_INTERNAL_79586223_4_k_cu_f5c92ad9_181904cuda3std3__45__cpo6cbeginE:
	.zero		1
	.type		_ZN40_INTERNAL_79586223_4_k_cu_f5c92ad9_181904cuda3std3__48in_placeE,@object
	.size		_ZN40_INTERNAL_79586223_4_k_cu_f5c92ad9_181904cuda3std3__48in_placeE,(_ZN40_INTERNAL_79586223_4_k_cu_f5c92ad9_181904cuda3std6ranges3__45__cpo9iter_moveE - _ZN40_INTERNAL_79586223_4_k_cu_f5c92ad9_181904cuda3std3__48in_placeE)
_ZN40_INTERNAL_79586223_4_k_cu_f5c92ad9_181904cuda3std3__48in_placeE:
	.zero		1
	.type		_ZN40_INTERNAL_79586223_4_k_cu_f5c92ad9_181904cuda3std6ranges3__45__cpo9iter_moveE,@object
	.size		_ZN40_INTERNAL_79586223_4_k_cu_f5c92ad9_181904cuda3std6ranges3__45__cpo9iter_moveE,(_ZN40_INTERNAL_79586223_4_k_cu_f5c92ad9_181904cuda3std3__45__cpo5beginE - _ZN40_INTERNAL_79586223_4_k_cu_f5c92ad9_181904cuda3std6ranges3__45__cpo9iter_moveE)
_ZN40_INTERNAL_79586223_4_k_cu_f5c92ad9_181904cuda3std6ranges3__45__cpo9iter_moveE:
	.zero		1
	.type		_ZN40_INTERNAL_79586223_4_k_cu_f5c92ad9_181904cuda3std3__45__cpo5beginE,@object
	.size		_ZN40_INTERNAL_79586223_4_k_cu_f5c92ad9_181904cuda3std3__45__cpo5beginE,(_ZN40_INTERNAL_79586223_4_k_cu_f5c92ad9_181904cuda3std3__442_GLOBAL__N__79586223_4_k_cu_f5c92ad9_181906ignoreE - _ZN40_INTERNAL_79586223_4_k_cu_f5c92ad9_181904cuda3std3__45__cpo5beginE)
_ZN40_INTERNAL_79586223_4_k_cu_f5c92ad9_181904cuda3std3__45__cpo5beginE:
	.zero		1
	.type		_ZN40_INTERNAL_79586223_4_k_cu_f5c92ad9_181904cuda3std3__442_GLOBAL__N__79586223_4_k_cu_f5c92ad9_181906ignoreE,@object
	.size		_ZN40_INTERNAL_79586223_4_k_cu_f5c92ad9_181904cuda3std3__442_GLOBAL__N__79586223_4_k_cu_f5c92ad9_181906ignoreE,(_ZN40_INTERNAL_79586223_4_k_cu_f5c92ad9_181904cute7productE - _ZN40_INTERNAL_79586223_4_k_cu_f5c92ad9_181904cuda3std3__442_GLOBAL__N__79586223_4_k_cu_f5c92ad9_181906ignoreE)
_ZN40_INTERNAL_79586223_4_k_cu_f5c92ad9_181904cuda3std3__442_GLOBAL__N__79586223_4_k_cu_f5c92ad9_181906ignoreE:
	.zero		1
	.type		_ZN40_INTERNAL_79586223_4_k_cu_f5c92ad9_181904cute7productE,@object
	.size		_ZN40_INTERNAL_79586223_4_k_cu_f5c92ad9_181904cute7productE,(_ZN40_INTERNAL_79586223_4_k_cu_f5c92ad9_181904cuda3std3__45__cpo3endE - _ZN40_INTERNAL_79586223_4_k_cu_f5c92ad9_181904cute7productE)
_ZN40_INTERNAL_79586223_4_k_cu_f5c92ad9_181904cute7productE:
	.zero		1
	.type		_ZN40_INTERNAL_79586223_4_k_cu_f5c92ad9_181904cuda3std3__45__cpo3endE,@object
	.size		_ZN40_INTERNAL_79586223_4_k_cu_f5c92ad9_181904cuda3std3__45__cpo3endE,(_ZN40_INTERNAL_79586223_4_k_cu_f5c92ad9_181904cuda3std3__419piecewise_constructE - _ZN40_INTERNAL_79586223_4_k_cu_f5c92ad9_181904cuda3std3__45__cpo3endE)
_ZN40_INTERNAL_79586223_4_k_cu_f5c92ad9_181904cuda3std3__45__cpo3endE:
	.zero		1
	.type		_ZN40_INTERNAL_79586223_4_k_cu_f5c92ad9_181904cuda3std3__419piecewise_constructE,@object
	.size		_ZN40_INTERNAL_79586223_4_k_cu_f5c92ad9_181904cuda3std3__419piecewise_constructE,(_ZN40_INTERNAL_79586223_4_k_cu_f5c92ad9_181904cuda3std3__45__cpo4cendE - _ZN40_INTERNAL_79586223_4_k_cu_f5c92ad9_181904cuda3std3__419piecewise_constructE)
_ZN40_INTERNAL_79586223_4_k_cu_f5c92ad9_181904cuda3std3__419piecewise_constructE:
	.zero		1
	.type		_ZN40_INTERNAL_79586223_4_k_cu_f5c92ad9_181904cuda3std3__45__cpo4cendE,@object
	.size		_ZN40_INTERNAL_79586223_4_k_cu_f5c92ad9_181904cuda3std3__45__cpo4cendE,(_ZN40_INTERNAL_79586223_4_k_cu_f5c92ad9_181904cuda3std6ranges3__45__cpo4swapE - _ZN40_INTERNAL_79586223_4_k_cu_f5c92ad9_181904cuda3std3__45__cpo4cendE)
_ZN40_INTERNAL_79586223_4_k_cu_f5c92ad9_181904cuda3std3__45__cpo4cendE:
	.zero		1
	.type		_ZN40_INTERNAL_79586223_4_k_cu_f5c92ad9_181904cuda3std6ranges3__45__cpo4swapE,@object
	.size		_ZN40_INTERNAL_79586223_4_k_cu_f5c92ad9_181904cuda3std6ranges3__45__cpo4swapE,(.L_10 - _ZN40_INTERNAL_79586223_4_k_cu_f5c92ad9_181904cuda3std6ranges3__45__cpo4swapE)
_ZN40_INTERNAL_79586223_4_k_cu_f5c92ad9_181904cuda3std6ranges3__45__cpo4swapE:
	.zero		1
.L_10:


//--------------------- .nv.constant0._ZN7cutlass13device_kernelINS_4gemm6kernel13GemmUniversalIN4cute5tupleIJiiiiEEENS1_10collective13CollectiveMmaINS1_35MainloopSm100TmaUmmaWarpSpecializedILi54ELi2ELi4ENS5_IJNS4_1CILi4EEESB_NSA_ILi1EEEEEEEENS5_IJNSA_ILi64EEESF_NSA_ILi32EEEEEENS_12float_e5m2_tENS5_IJlSC_lEEESI_SJ_NS4_8TiledMMAINS4_8MMA_AtomIJNS4_10MMA_TraitsINS4_19SM100_MMA_F8F6F4_SSEJSI_SI_fSF_SF_NS4_17integral_constantINS4_4UMMA5MajorELSQ_0EEESR_NSO_INSP_7ScaleInELSS_0EEEST_EEEEEENS4_6LayoutINS5_IJSC_SC_SC_EEENS5_IJNSA_ILi0EEESY_SY_EEEEENS5_IJNS4_10UnderscoreES11_S11_EEEEENS4_23SM90_TMA_LOAD_MULTICASTENS4_14ComposedLayoutINS4_7SwizzleILi1ELi4ELi3EEENS4_18smem_ptr_flag_bitsILi8EEENSW_INS5_IJNSA_ILi8EEESG_EEENS5_IJSG_SC_EEEEEEEvNS4_8identityES14_S1E_vS1F_EENS_8epilogue10collective18CollectiveEpilogueINS1H_23Sm100TmaWarpSpecializedILi1ELi1ELi32ELb0ELb0EEEJSH_NS5_IJNSW_ISF_SC_EES1M_EEESI_SJ_SI_SJ_NS1H_6fusion15FusionCallbacksIS1L_NS1O_17LinearCombinationISI_fSI_fLNS_15FloatRoundStyleE2EEESH_S1N_JEEENS4_5SM1004TMEM4LOAD26SM100_TMEM_LOAD_16dp32b32xENS4_13SM90_TMA_LOADENS15_INS16_ILi2ELi4ELi3EEES19_NSW_INS5_IJS1A_SF_EEENS5_IJSF_SC_EEEEEEENS4_39AutoVectorizingCopyWithAssumedAlignmentILi128EEENS4_14SM90_TMA_STOREES23_S25_S25_EEEvvEEEEvNT_6ParamsE --------------------------
	.section	.nv.constant0._ZN7cutlass13device_kernelINS_4gemm6kernel13GemmUniversalIN4cute5tupleIJiiiiEEENS1_10collective13CollectiveMmaINS1_35MainloopSm100TmaUmmaWarpSpecializedILi54ELi2ELi4ENS5_IJNS4_1CILi4EEESB_NSA_ILi1EEEEEEEENS5_IJNSA_ILi64EEESF_NSA_ILi32EEEEEENS_12float_e5m2_tENS5_IJlSC_lEEESI_SJ_NS4_8TiledMMAINS4_8MMA_AtomIJNS4_10MMA_TraitsINS4_19SM100_MMA_F8F6F4_SSEJSI_SI_fSF_SF_NS4_17integral_constantINS4_4UMMA5MajorELSQ_0EEESR_NSO_INSP_7ScaleInELSS_0EEEST_EEEEEENS4_6LayoutINS5_IJSC_SC_SC_EEENS5_IJNSA_ILi0EEESY_SY_EEEEENS5_IJNS4_10UnderscoreES11_S11_EEEEENS4_23SM90_TMA_LOAD_MULTICASTENS4_14ComposedLayoutINS4_7SwizzleILi1ELi4ELi3EEENS4_18smem_ptr_flag_bitsILi8EEENSW_INS5_IJNSA_ILi8EEESG_EEENS5_IJSG_SC_EEEEEEEvNS4_8identityES14_S1E_vS1F_EENS_8epilogue10collective18CollectiveEpilogueINS1H_23Sm100TmaWarpSpecializedILi1ELi1ELi32ELb0ELb0EEEJSH_NS5_IJNSW_ISF_SC_EES1M_EEESI_SJ_SI_SJ_NS1H_6fusion15FusionCallbacksIS1L_NS1O_17LinearCombinationISI_fSI_fLNS_15FloatRoundStyleE2EEESH_S1N_JEEENS4_5SM1004TMEM4LOAD26SM100_TMEM_LOAD_16dp32b32xENS4_13SM90_TMA_LOADENS15_INS16_ILi2ELi4ELi3EEES19_NSW_INS5_IJS1A_SF_EEENS5_IJSF_SC_EEEEEEENS4_39AutoVectorizingCopyWithAssumedAlignmentILi128EEENS4_14SM90_TMA_STOREES23_S25_S25_EEEvvEEEEvNT_6ParamsE,"a",@progbits
	.sectionflags	@""
	.align	4
.nv.constant0._ZN7cutlass13device_kernelINS_4gemm6kernel13GemmUniversalIN4cute5tupleIJiiiiEEENS1_10collective13CollectiveMmaINS1_35MainloopSm100TmaUmmaWarpSpecializedILi54ELi2ELi4ENS5_IJNS4_1CILi4EEESB_NSA_ILi1EEEEEEEENS5_IJNSA_ILi64EEESF_NSA_ILi32EEEEEENS_12float_e5m2_tENS5_IJlSC_lEEESI_SJ_NS4_8TiledMMAINS4_8MMA_AtomIJNS4_10MMA_TraitsINS4_19SM100_MMA_F8F6F4_SSEJSI_SI_fSF_SF_NS4_17integral_constantINS4_4UMMA5MajorELSQ_0EEESR_NSO_INSP_7ScaleInELSS_0EEEST_EEEEEENS4_6LayoutINS5_IJSC_SC_SC_EEENS5_IJNSA_ILi0EEESY_SY_EEEEENS5_IJNS4_10UnderscoreES11_S11_EEEEENS4_23SM90_TMA_LOAD_MULTICASTENS4_14ComposedLayoutINS4_7SwizzleILi1ELi4ELi3EEENS4_18smem_ptr_flag_bitsILi8EEENSW_INS5_IJNSA_ILi8EEESG_EEENS5_IJSG_SC_EEEEEEEvNS4_8identityES14_S1E_vS1F_EENS_8epilogue10collective18CollectiveEpilogueINS1H_23Sm100TmaWarpSpecializedILi1ELi1ELi32ELb0ELb0EEEJSH_NS5_IJNSW_ISF_SC_EES1M_EEESI_SJ_SI_SJ_NS1H_6fusion15FusionCallbacksIS1L_NS1O_17LinearCombinationISI_fSI_fLNS_15FloatRoundStyleE2EEESH_S1N_JEEENS4_5SM1004TMEM4LOAD26SM100_TMEM_LOAD_16dp32b32xENS4_13SM90_TMA_LOADENS15_INS16_ILi2ELi4ELi3EEES19_NSW_INS5_IJS1A_SF_EEENS5_IJSF_SC_EEEEEEENS4_39AutoVectorizingCopyWithAssumedAlignmentILi128EEENS4_14SM90_TMA_STOREES23_S25_S25_EEEvvEEEEvNT_6ParamsE:
	.zero		2944


//--------------------- SYMBOLS --------------------------

	.type		.nv.reservedSmem.offset0,@object
	.size		.nv.reservedSmem.offset0,0x4
	.type		.nv.reservedSmem.cap,@object
	.size		.nv.reservedSmem.cap,0x4
	.type		__assertfail,@function
